//
// Generated by NVIDIA NVVM Compiler
//
// Compiler Build ID: CL-36424714
// Cuda compilation tools, release 13.0, V13.0.88
// Based on NVVM 20.0.0
//

.version 9.0
.target sm_100
.address_size 64

	// .globl	_Z10set_vec2_giff
.func  (.param .align 16 .b8 func_retval0[16]) __internal_trig_reduction_slowpathd
(
	.param .b64 __internal_trig_reduction_slowpathd_param_0
)
;
.global .align 2 .u16 rot;
.global .align 4 .b8 mouse[8];
.global .align 4 .b8 window[8];
.global .align 4 .b8 windowD2[8];
.global .align 4 .f32 frame;
.global .align 4 .f32 sinfr;
.global .align 4 .f32 cosfr;
.global .align 8 .b8 __cudart_i2opi_d[144] = {8, 93, 141, 31, 177, 95, 251, 107, 234, 146, 82, 138, 247, 57, 7, 61, 123, 241, 229, 235, 199, 186, 39, 117, 45, 234, 95, 158, 102, 63, 70, 79, 183, 9, 203, 39, 207, 126, 54, 109, 31, 109, 10, 90, 139, 17, 47, 239, 15, 152, 5, 222, 255, 151, 248, 31, 59, 40, 249, 189, 139, 95, 132, 156, 244, 57, 83, 131, 57, 214, 145, 57, 65, 126, 95, 180, 38, 112, 156, 233, 132, 68, 187, 46, 245, 53, 130, 232, 62, 167, 41, 177, 28, 235, 29, 254, 28, 146, 209, 9, 234, 46, 73, 6, 224, 210, 77, 66, 58, 110, 36, 183, 97, 197, 187, 222, 171, 99, 81, 254, 65, 144, 67, 60, 153, 149, 98, 219, 192, 221, 52, 245, 209, 87, 39, 252, 41, 21, 68, 78, 110, 131, 249, 162};
.global .align 16 .b8 __cudart_sin_cos_coeffs[128] = {70, 210, 176, 44, 241, 229, 90, 190, 146, 227, 172, 105, 227, 29, 199, 62, 161, 98, 219, 25, 160, 1, 42, 191, 24, 8, 17, 17, 17, 17, 129, 63, 84, 85, 85, 85, 85, 85, 197, 191, 0, 0, 0, 0, 0, 0, 0, 0, 0, 0, 0, 0, 0, 0, 0, 0, 100, 129, 253, 32, 131, 255, 168, 189, 40, 133, 239, 193, 167, 238, 33, 62, 217, 230, 6, 142, 79, 126, 146, 190, 233, 188, 221, 25, 160, 1, 250, 62, 71, 93, 193, 22, 108, 193, 86, 191, 81, 85, 85, 85, 85, 85, 165, 63, 0, 0, 0, 0, 0, 0, 224, 191, 0, 0, 0, 0, 0, 0, 240, 63};

.visible .entry _Z10set_vec2_giff(
	.param .u32 _Z10set_vec2_giff_param_0,
	.param .f32 _Z10set_vec2_giff_param_1,
	.param .f32 _Z10set_vec2_giff_param_2
)
{
	.reg .pred 	%p<3>;
	.reg .b32 	%r<2>;
	.reg .b32 	%f<7>;

	ld.param.u32 	%r1, [_Z10set_vec2_giff_param_0];
	ld.param.f32 	%f1, [_Z10set_vec2_giff_param_1];
	ld.param.f32 	%f2, [_Z10set_vec2_giff_param_2];
	setp.eq.s32 	%p1, %r1, 1;
	@%p1 bra 	$L__BB0_3;
	setp.ne.s32 	%p2, %r1, 0;
	@%p2 bra 	$L__BB0_4;
	st.global.f32 	[window], %f1;
	st.global.f32 	[window+4], %f2;
	mul.f32 	%f5, %f1, 0f3F000000;
	st.global.f32 	[windowD2], %f5;
	mul.f32 	%f6, %f2, 0f3F000000;
	st.global.f32 	[windowD2+4], %f6;
	bra.uni 	$L__BB0_4;
$L__BB0_3:
	add.f32 	%f3, %f1, %f1;
	st.global.f32 	[mouse], %f3;
	add.f32 	%f4, %f2, %f2;
	st.global.f32 	[mouse+4], %f4;
$L__BB0_4:
	ret;

}
	// .globl	_Z9set_int_gii
.visible .entry _Z9set_int_gii(
	.param .u32 _Z9set_int_gii_param_0,
	.param .u32 _Z9set_int_gii_param_1
)
{
	.reg .pred 	%p<11>;
	.reg .b32 	%r<24>;
	.reg .b32 	%f<4>;
	.reg .b64 	%rd<9>;
	.reg .b64 	%fd<69>;

	ld.param.u32 	%r9, [_Z9set_int_gii_param_0];
	ld.param.u32 	%r10, [_Z9set_int_gii_param_1];
	setp.eq.s32 	%p1, %r9, 1;
	@%p1 bra 	$L__BB1_12;
	setp.ne.s32 	%p2, %r9, 0;
	@%p2 bra 	$L__BB1_13;
	cvt.rn.f32.s32 	%f1, %r10;
	st.global.f32 	[frame], %f1;
	cvt.f64.f32 	%fd12, %f1;
	mul.f64 	%fd13, %fd12, 0d400921FB54442D18;
	div.rn.f64 	%fd1, %fd13, 0d4066800000000000;
	abs.f64 	%fd2, %fd1;
	setp.neu.f64 	%p3, %fd2, 0d7FF0000000000000;
	@%p3 bra 	$L__BB1_4;
	mov.f64 	%fd19, 0d0000000000000000;
	mul.rn.f64 	%fd66, %fd1, %fd19;
	mov.b32 	%r21, 0;
	bra.uni 	$L__BB1_6;
$L__BB1_4:
	mul.f64 	%fd14, %fd1, 0d3FE45F306DC9C883;
	cvt.rni.s32.f64 	%r21, %fd14;
	cvt.rn.f64.s32 	%fd15, %r21;
	fma.rn.f64 	%fd16, %fd15, 0dBFF921FB54442D18, %fd1;
	fma.rn.f64 	%fd17, %fd15, 0dBC91A62633145C00, %fd16;
	fma.rn.f64 	%fd66, %fd15, 0dB97B839A252049C0, %fd17;
	setp.ltu.f64 	%p4, %fd2, 0d41E0000000000000;
	@%p4 bra 	$L__BB1_6;
	{ // callseq 0, 0
	.param .b64 param0;
	st.param.f64 	[param0], %fd1;
	.param .align 16 .b8 retval0[16];
	call.uni (retval0), 
	__internal_trig_reduction_slowpathd, 
	(
	param0
	);
	ld.param.f64 	%fd66, [retval0];
	ld.param.b32 	%r21, [retval0+8];
	} // callseq 0
$L__BB1_6:
	setp.neu.f64 	%p5, %fd2, 0d7FF0000000000000;
	shl.b32 	%r13, %r21, 6;
	cvt.u64.u32 	%rd1, %r13;
	and.b64  	%rd2, %rd1, 64;
	mov.u64 	%rd3, __cudart_sin_cos_coeffs;
	add.s64 	%rd4, %rd3, %rd2;
	mul.rn.f64 	%fd20, %fd66, %fd66;
	and.b32  	%r14, %r21, 1;
	setp.eq.b32 	%p6, %r14, 1;
	selp.f64 	%fd21, 0dBDA8FF8320FD8164, 0d3DE5DB65F9785EBA, %p6;
	ld.global.nc.v2.f64 	{%fd22, %fd23}, [%rd4];
	fma.rn.f64 	%fd24, %fd21, %fd20, %fd22;
	fma.rn.f64 	%fd25, %fd24, %fd20, %fd23;
	ld.global.nc.v2.f64 	{%fd26, %fd27}, [%rd4+16];
	fma.rn.f64 	%fd28, %fd25, %fd20, %fd26;
	fma.rn.f64 	%fd29, %fd28, %fd20, %fd27;
	ld.global.nc.v2.f64 	{%fd30, %fd31}, [%rd4+32];
	fma.rn.f64 	%fd32, %fd29, %fd20, %fd30;
	fma.rn.f64 	%fd33, %fd32, %fd20, %fd31;
	fma.rn.f64 	%fd34, %fd33, %fd66, %fd66;
	fma.rn.f64 	%fd35, %fd33, %fd20, 0d3FF0000000000000;
	selp.f64 	%fd36, %fd35, %fd34, %p6;
	and.b32  	%r15, %r21, 2;
	setp.eq.s32 	%p7, %r15, 0;
	mov.f64 	%fd37, 0d0000000000000000;
	sub.f64 	%fd38, %fd37, %fd36;
	selp.f64 	%fd39, %fd36, %fd38, %p7;
	cvt.rn.f32.f64 	%f2, %fd39;
	st.global.f32 	[sinfr], %f2;
	@%p5 bra 	$L__BB1_8;
	mov.f64 	%fd45, 0d0000000000000000;
	mul.rn.f64 	%fd68, %fd1, %fd45;
	mov.b32 	%r23, 1;
	bra.uni 	$L__BB1_11;
$L__BB1_8:
	mul.f64 	%fd40, %fd1, 0d3FE45F306DC9C883;
	cvt.rni.s32.f64 	%r22, %fd40;
	cvt.rn.f64.s32 	%fd41, %r22;
	fma.rn.f64 	%fd42, %fd41, 0dBFF921FB54442D18, %fd1;
	fma.rn.f64 	%fd43, %fd41, 0dBC91A62633145C00, %fd42;
	fma.rn.f64 	%fd68, %fd41, 0dB97B839A252049C0, %fd43;
	setp.ltu.f64 	%p8, %fd2, 0d41E0000000000000;
	@%p8 bra 	$L__BB1_10;
	{ // callseq 1, 0
	.param .b64 param0;
	st.param.f64 	[param0], %fd1;
	.param .align 16 .b8 retval0[16];
	call.uni (retval0), 
	__internal_trig_reduction_slowpathd, 
	(
	param0
	);
	ld.param.f64 	%fd68, [retval0];
	ld.param.b32 	%r22, [retval0+8];
	} // callseq 1
$L__BB1_10:
	add.s32 	%r23, %r22, 1;
$L__BB1_11:
	shl.b32 	%r18, %r23, 6;
	cvt.u64.u32 	%rd5, %r18;
	and.b64  	%rd6, %rd5, 64;
	add.s64 	%rd8, %rd3, %rd6;
	mul.rn.f64 	%fd46, %fd68, %fd68;
	and.b32  	%r19, %r23, 1;
	setp.eq.b32 	%p9, %r19, 1;
	selp.f64 	%fd47, 0dBDA8FF8320FD8164, 0d3DE5DB65F9785EBA, %p9;
	ld.global.nc.v2.f64 	{%fd48, %fd49}, [%rd8];
	fma.rn.f64 	%fd50, %fd47, %fd46, %fd48;
	fma.rn.f64 	%fd51, %fd50, %fd46, %fd49;
	ld.global.nc.v2.f64 	{%fd52, %fd53}, [%rd8+16];
	fma.rn.f64 	%fd54, %fd51, %fd46, %fd52;
	fma.rn.f64 	%fd55, %fd54, %fd46, %fd53;
	ld.global.nc.v2.f64 	{%fd56, %fd57}, [%rd8+32];
	fma.rn.f64 	%fd58, %fd55, %fd46, %fd56;
	fma.rn.f64 	%fd59, %fd58, %fd46, %fd57;
	fma.rn.f64 	%fd60, %fd59, %fd68, %fd68;
	fma.rn.f64 	%fd61, %fd59, %fd46, 0d3FF0000000000000;
	selp.f64 	%fd62, %fd61, %fd60, %p9;
	and.b32  	%r20, %r23, 2;
	setp.eq.s32 	%p10, %r20, 0;
	mov.f64 	%fd63, 0d0000000000000000;
	sub.f64 	%fd64, %fd63, %fd62;
	selp.f64 	%fd65, %fd62, %fd64, %p10;
	cvt.rn.f32.f64 	%f3, %fd65;
	st.global.f32 	[cosfr], %f3;
	bra.uni 	$L__BB1_13;
$L__BB1_12:
	st.global.u16 	[rot], %r10;
$L__BB1_13:
	ret;

}
.func  (.param .align 16 .b8 func_retval0[16]) __internal_trig_reduction_slowpathd(
	.param .b64 __internal_trig_reduction_slowpathd_param_0
)
{
	.local .align 8 .b8 	__local_depot2[40];
	.reg .b64 	%SP;
	.reg .b64 	%SPL;
	.reg .pred 	%p<10>;
	.reg .b32 	%r<47>;
	.reg .b64 	%rd<74>;
	.reg .b64 	%fd<5>;

	mov.u64 	%SPL, __local_depot2;
	ld.param.f64 	%fd4, [__internal_trig_reduction_slowpathd_param_0];
	add.u64 	%rd1, %SPL, 0;
	{
	.reg .b32 %temp; 
	mov.b64 	{%temp, %r1}, %fd4;
	}
	shr.u32 	%r2, %r1, 20;
	and.b32  	%r3, %r2, 2047;
	setp.eq.s32 	%p1, %r3, 2047;
	mov.b32 	%r46, 0;
	@%p1 bra 	$L__BB2_9;
	add.s32 	%r20, %r3, -1024;
	mov.b64 	%rd20, %fd4;
	shl.b64 	%rd2, %rd20, 11;
	shr.u32 	%r4, %r20, 6;
	sub.s32 	%r45, 15, %r4;
	sub.s32 	%r21, 19, %r4;
	setp.lt.u32 	%p2, %r20, 128;
	selp.b32 	%r6, 18, %r21, %p2;
	setp.ge.s32 	%p3, %r45, %r6;
	mov.b64 	%rd70, 0;
	@%p3 bra 	$L__BB2_4;
	add.s32 	%r23, %r6, %r4;
	neg.s32 	%r43, %r23;
	or.b64  	%rd3, %rd2, -9223372036854775808;
	mov.b64 	%rd70, 0;
	mov.b32 	%r42, 0;
	mov.u64 	%rd25, __cudart_i2opi_d;
	mov.u32 	%r44, %r45;
$L__BB2_3:
	.pragma "nounroll";
	mul.wide.s32 	%rd22, %r42, 8;
	add.s64 	%rd23, %rd1, %rd22;
	mul.wide.s32 	%rd24, %r44, 8;
	add.s64 	%rd26, %rd25, %rd24;
	ld.global.nc.u64 	%rd27, [%rd26];
	{
	.reg .u32 %r0, %r1, %r2, %r3, %alo, %ahi, %blo, %bhi, %clo, %chi;
	mov.b64 	{%alo,%ahi}, %rd27;
	mov.b64 	{%blo,%bhi}, %rd3;
	mov.b64 	{%clo,%chi}, %rd70;
	mad.lo.cc.u32 	%r0, %alo, %blo, %clo;
	madc.hi.cc.u32 	%r1, %alo, %blo, %chi;
	madc.hi.u32 	%r2, %alo, %bhi, 0;
	mad.lo.cc.u32 	%r1, %alo, %bhi, %r1;
	madc.hi.cc.u32 	%r2, %ahi, %blo, %r2;
	madc.hi.u32 	%r3, %ahi, %bhi, 0;
	mad.lo.cc.u32 	%r1, %ahi, %blo, %r1;
	madc.lo.cc.u32 	%r2, %ahi, %bhi, %r2;
	addc.u32 	%r3, %r3, 0;
	mov.b64 	%rd28, {%r0,%r1};
	mov.b64 	%rd70, {%r2,%r3};
	}
	st.local.u64 	[%rd23], %rd28;
	add.s32 	%r44, %r44, 1;
	add.s32 	%r43, %r43, 1;
	add.s32 	%r42, %r42, 1;
	setp.ne.s32 	%p4, %r43, -15;
	mov.u32 	%r45, %r6;
	@%p4 bra 	$L__BB2_3;
$L__BB2_4:
	cvt.s64.s32 	%rd29, %r45;
	cvt.u64.u32 	%rd30, %r4;
	add.s64 	%rd31, %rd30, %rd29;
	shl.b64 	%rd32, %rd31, 3;
	add.s64 	%rd33, %rd1, %rd32;
	st.local.u64 	[%rd33+-120], %rd70;
	and.b32  	%r15, %r2, 63;
	ld.local.u64 	%rd72, [%rd1+16];
	ld.local.u64 	%rd71, [%rd1+24];
	setp.eq.s32 	%p5, %r15, 0;
	@%p5 bra 	$L__BB2_6;
	shl.b64 	%rd34, %rd71, %r15;
	shr.u64 	%rd35, %rd72, 1;
	xor.b32  	%r24, %r15, 63;
	shr.u64 	%rd36, %rd35, %r24;
	or.b64  	%rd71, %rd34, %rd36;
	ld.local.u64 	%rd37, [%rd1+8];
	shl.b64 	%rd38, %rd72, %r15;
	shr.u64 	%rd39, %rd37, 1;
	shr.u64 	%rd40, %rd39, %r24;
	or.b64  	%rd72, %rd38, %rd40;
$L__BB2_6:
	and.b32  	%r25, %r1, -2147483648;
	shr.u64 	%rd41, %rd71, 62;
	cvt.u32.u64 	%r26, %rd41;
	mov.b64 	{%r27, %r28}, %rd71;
	mov.b64 	{%r29, %r30}, %rd72;
	shf.l.wrap.b32 	%r31, %r30, %r27, 2;
	shf.l.wrap.b32 	%r32, %r27, %r28, 2;
	mov.b64 	%rd42, {%r31, %r32};
	shl.b64 	%rd43, %rd72, 2;
	shr.u64 	%rd44, %rd42, 63;
	cvt.u32.u64 	%r33, %rd44;
	add.s32 	%r34, %r33, %r26;
	setp.eq.s32 	%p6, %r25, 0;
	neg.s32 	%r35, %r34;
	selp.b32 	%r46, %r34, %r35, %p6;
	setp.gt.s64 	%p7, %rd42, -1;
	mov.b64 	%rd45, 0;
	{
	.reg .u32 %r0, %r1, %r2, %r3, %a0, %a1, %a2, %a3, %b0, %b1, %b2, %b3;
	mov.b64 	{%a0,%a1}, %rd45;
	mov.b64 	{%a2,%a3}, %rd45;
	mov.b64 	{%b0,%b1}, %rd43;
	mov.b64 	{%b2,%b3}, %rd42;
	sub.cc.u32 	%r0, %a0, %b0;
	subc.cc.u32 	%r1, %a1, %b1;
	subc.cc.u32 	%r2, %a2, %b2;
	subc.u32 	%r3, %a3, %b3;
	mov.b64 	%rd46, {%r0,%r1};
	mov.b64 	%rd47, {%r2,%r3};
	}
	xor.b32  	%r36, %r25, -2147483648;
	selp.b64 	%rd73, %rd42, %rd47, %p7;
	selp.b64 	%rd14, %rd43, %rd46, %p7;
	selp.b32 	%r17, %r25, %r36, %p7;
	clz.b64 	%r37, %rd73;
	cvt.u64.u32 	%rd15, %r37;
	setp.eq.s32 	%p8, %r37, 0;
	@%p8 bra 	$L__BB2_8;
	cvt.u32.u64 	%r38, %rd15;
	and.b32  	%r39, %r38, 63;
	shl.b64 	%rd48, %rd73, %r39;
	shr.u64 	%rd49, %rd14, 1;
	not.b32 	%r40, %r38;
	and.b32  	%r41, %r40, 63;
	shr.u64 	%rd50, %rd49, %r41;
	or.b64  	%rd73, %rd48, %rd50;
$L__BB2_8:
	mov.b64 	%rd51, -3958705157555305931;
	{
	.reg .u32 %r0, %r1, %r2, %r3, %alo, %ahi, %blo, %bhi;
	mov.b64 	{%alo,%ahi}, %rd73;
	mov.b64 	{%blo,%bhi}, %rd51;
	mul.lo.u32 	%r0, %alo, %blo;
	mul.hi.u32 	%r1, %alo, %blo;
	mad.lo.cc.u32 	%r1, %alo, %bhi, %r1;
	madc.hi.u32 	%r2, %alo, %bhi, 0;
	mad.lo.cc.u32 	%r1, %ahi, %blo, %r1;
	madc.hi.cc.u32 	%r2, %ahi, %blo, %r2;
	madc.hi.u32 	%r3, %ahi, %bhi, 0;
	mad.lo.cc.u32 	%r2, %ahi, %bhi, %r2;
	addc.u32 	%r3, %r3, 0;
	mov.b64 	%rd52, {%r0,%r1};
	mov.b64 	%rd53, {%r2,%r3};
	}
	setp.gt.s64 	%p9, %rd53, 0;
	{
	.reg .u32 %r0, %r1, %r2, %r3, %a0, %a1, %a2, %a3, %b0, %b1, %b2, %b3;
	mov.b64 	{%a0,%a1}, %rd52;
	mov.b64 	{%a2,%a3}, %rd53;
	mov.b64 	{%b0,%b1}, %rd52;
	mov.b64 	{%b2,%b3}, %rd53;
	add.cc.u32 	%r0, %a0, %b0;
	addc.cc.u32 	%r1, %a1, %b1;
	addc.cc.u32 	%r2, %a2, %b2;
	addc.u32 	%r3, %a3, %b3;
	mov.b64 	%rd54, {%r0,%r1};
	mov.b64 	%rd55, {%r2,%r3};
	}
	selp.b64 	%rd56, %rd55, %rd53, %p9;
	selp.s64 	%rd57, -1, 0, %p9;
	sub.s64 	%rd58, %rd57, %rd15;
	cvt.u64.u32 	%rd59, %r17;
	shl.b64 	%rd60, %rd59, 32;
	add.s64 	%rd61, %rd56, 1;
	shr.u64 	%rd62, %rd61, 10;
	add.s64 	%rd63, %rd62, 1;
	shr.u64 	%rd64, %rd63, 1;
	shl.b64 	%rd65, %rd58, 52;
	add.s64 	%rd66, %rd65, %rd64;
	add.s64 	%rd67, %rd66, 4602678819172646912;
	or.b64  	%rd68, %rd67, %rd60;
	mov.b64 	%fd4, %rd68;
$L__BB2_9:
	st.param.f64 	[func_retval0], %fd4;
	st.param.b32 	[func_retval0+8], %r46;
	ret;

}


// ===== COMPILED SASS (sm_100) =====

	.target	sm_100

	.elftype	@"ET_EXEC"


//--------------------- .note.nv.tkinfo           --------------------------
	.section	.note.nv.tkinfo,"",@"SHT_NOTE"
	.sectionflags	@"SHF_NOTE_NV_TKINFO"
	.tkinfo
        /*0018*/ 	.word	0x00000002
        /*0030*/ 	.string	""
        /*0030*/ 	.string	"ptxas"
        /*0030*/ 	.string	"Cuda compilation tools, release 13.0, V13.0.88"
        /*0030*/ 	.string	"Build cuda_13.0.r13.0/compiler.36424714_0"
        /*0030*/ 	.string	"-arch sm_100 -m 64 "



//--------------------- .note.nv.cuinfo           --------------------------
	.section	.note.nv.cuinfo,"",@"SHT_NOTE"
	.sectionflags	@"SHF_NOTE_NV_CUINFO"
        /*0018*/ 	.short	0x0002
        /*001a*/ 	.short	0x0064
        /*001c*/ 	.short	0x0082
	.zero		2


//--------------------- .nv.info                  --------------------------
	.section	.nv.info,"",@"SHT_CUDA_INFO"
	.align	4


	//----- nvinfo : EIATTR_REGCOUNT
	.align		4
        /*0000*/ 	.byte	0x04, 0x2f
        /*0002*/ 	.short	(.L_10 - .L_9)
	.align		4
.L_9:
        /*0004*/ 	.word	index@(_Z10set_vec2_giff)
        /*0008*/ 	.word	0x00000010


	//----- nvinfo : EIATTR_FRAME_SIZE
	.align		4
.L_10:
        /*000c*/ 	.byte	0x04, 0x11
        /*000e*/ 	.short	(.L_12 - .L_11)
	.align		4
.L_11:
        /*0010*/ 	.word	index@(_Z10set_vec2_giff)
        /*0014*/ 	.word	0x00000000


	//----- nvinfo : EIATTR_REGCOUNT
	.align		4
.L_12:
        /*0018*/ 	.byte	0x04, 0x2f
        /*001a*/ 	.short	(.L_14 - .L_13)
	.align		4
.L_13:
        /*001c*/ 	.word	index@(_Z9set_int_gii)
        /*0020*/ 	.word	0x0000001a


	//----- nvinfo : EIATTR_FRAME_SIZE
	.align		4
.L_14:
        /*0024*/ 	.byte	0x04, 0x11
        /*0026*/ 	.short	(.L_16 - .L_15)
	.align		4
.L_15:
        /*0028*/ 	.word	index@($_Z9set_int_gii$__internal_trig_reduction_slowpathd)
        /*002c*/ 	.word	0x00000028


	//----- nvinfo : EIATTR_FRAME_SIZE
	.align		4
.L_16:
        /*0030*/ 	.byte	0x04, 0x11
        /*0032*/ 	.short	(.L_18 - .L_17)
	.align		4
.L_17:
        /*0034*/ 	.word	index@($__internal_0_$__cuda_sm20_div_rn_f64_full)
        /*0038*/ 	.word	0x00000028


	//----- nvinfo : EIATTR_FRAME_SIZE
	.align		4
.L_18:
        /*003c*/ 	.byte	0x04, 0x11
        /*003e*/ 	.short	(.L_20 - .L_19)
	.align		4
.L_19:
        /*0040*/ 	.word	index@(_Z9set_int_gii)
        /*0044*/ 	.word	0x00000028


	//----- nvinfo : EIATTR_MIN_STACK_SIZE
	.align		4
.L_20:
        /*0048*/ 	.byte	0x04, 0x12
        /*004a*/ 	.short	(.L_22 - .L_21)
	.align		4
.L_21:
        /*004c*/ 	.word	index@(_Z9set_int_gii)
        /*0050*/ 	.word	0x00000028


	//----- nvinfo : EIATTR_MIN_STACK_SIZE
	.align		4
.L_22:
        /*0054*/ 	.byte	0x04, 0x12
        /*0056*/ 	.short	(.L_24 - .L_23)
	.align		4
.L_23:
        /*0058*/ 	.word	index@(_Z10set_vec2_giff)
        /*005c*/ 	.word	0x00000000
.L_24:


//--------------------- .nv.compat                --------------------------
	.section	.nv.compat,"",@"SHT_CUDA_COMPAT_INFO"
	.align	4
        /*0000*/ 	.byte	0x02, 0x09, 0x00, 0x00, 0x02, 0x02, 0x01, 0x00, 0x02, 0x05, 0x05, 0x00, 0x03, 0x07, 0x01, 0x01
        /*0010*/ 	.byte	0x02, 0x03, 0x00, 0x00, 0x02, 0x06, 0x01, 0x00, 0x04, 0x0b, 0x08, 0x00, 0x01, 0x00, 0x00, 0x00
        /*0020*/ 	.byte	0x00, 0x00, 0x00, 0x00


//--------------------- .nv.info._Z9set_int_gii   --------------------------
	.section	.nv.info._Z9set_int_gii,"",@"SHT_CUDA_INFO"
	.sectionflags	@""
	.align	4


	//----- nvinfo : EIATTR_CUDA_API_VERSION
	.align		4
        /*0000*/ 	.byte	0x04, 0x37
        /*0002*/ 	.short	(.L_26 - .L_25)
.L_25:
        /*0004*/ 	.word	0x00000082


	//----- nvinfo : EIATTR_KPARAM_INFO
	.align		4
.L_26:
        /*0008*/ 	.byte	0x04, 0x17
        /*000a*/ 	.short	(.L_28 - .L_27)
.L_27:
        /*000c*/ 	.word	0x00000000
        /*0010*/ 	.short	0x0001
        /*0012*/ 	.short	0x0004
        /*0014*/ 	.byte	0x00, 0xf0, 0x11, 0x00


	//----- nvinfo : EIATTR_KPARAM_INFO
	.align		4
.L_28:
        /*0018*/ 	.byte	0x04, 0x17
        /*001a*/ 	.short	(.L_30 - .L_29)
.L_29:
        /*001c*/ 	.word	0x00000000
        /*0020*/ 	.short	0x0000
        /*0022*/ 	.short	0x0000
        /*0024*/ 	.byte	0x00, 0xf0, 0x11, 0x00


	//----- nvinfo : EIATTR_SPARSE_MMA_MASK
	.align		4
.L_30:
        /*0028*/ 	.byte	0x03, 0x50
        /*002a*/ 	.short	0x0000


	//----- nvinfo : EIATTR_MAXREG_COUNT
	.align		4
        /*002c*/ 	.byte	0x03, 0x1b
        /*002e*/ 	.short	0x00ff


	//----- nvinfo : EIATTR_MERCURY_ISA_VERSION
	.align		4
        /*0030*/ 	.byte	0x03, 0x5f
        /*0032*/ 	.short	0x0101


	//----- nvinfo : EIATTR_VRC_CTA_INIT_COUNT
	.align		4
        /*0034*/ 	.byte	0x02, 0x4a
	.zero		1
	.zero		1


	//----- nvinfo : EIATTR_EXIT_INSTR_OFFSETS
	.align		4
        /*0038*/ 	.byte	0x04, 0x1c
        /*003a*/ 	.short	(.L_32 - .L_31)


	//   ....[0]....
.L_31:
        /*003c*/ 	.word	0x00000070


	//   ....[1]....
        /*0040*/ 	.word	0x00000950


	//   ....[2]....
        /*0044*/ 	.word	0x00000990


	//----- nvinfo : EIATTR_CRS_STACK_SIZE
	.align		4
.L_32:
        /*0048*/ 	.byte	0x04, 0x1e
        /*004a*/ 	.short	(.L_34 - .L_33)
.L_33:
        /*004c*/ 	.word	0x00000000


	//----- nvinfo : EIATTR_CBANK_PARAM_SIZE
	.align		4
.L_34:
        /*0050*/ 	.byte	0x03, 0x19
        /*0052*/ 	.short	0x0008


	//----- nvinfo : EIATTR_PARAM_CBANK
	.align		4
        /*0054*/ 	.byte	0x04, 0x0a
        /*0056*/ 	.short	(.L_36 - .L_35)
	.align		4
.L_35:
        /*0058*/ 	.word	index@(.nv.constant0._Z9set_int_gii)
        /*005c*/ 	.short	0x0380
        /*005e*/ 	.short	0x0008


	//----- nvinfo : EIATTR_SW_WAR
	.align		4
.L_36:
        /*0060*/ 	.byte	0x04, 0x36
        /*0062*/ 	.short	(.L_38 - .L_37)
.L_37:
        /*0064*/ 	.word	0x00000008
.L_38:


//--------------------- .nv.info._Z10set_vec2_giff --------------------------
	.section	.nv.info._Z10set_vec2_giff,"",@"SHT_CUDA_INFO"
	.sectionflags	@""
	.align	4


	//----- nvinfo : EIATTR_CUDA_API_VERSION
	.align		4
        /*0000*/ 	.byte	0x04, 0x37
        /*0002*/ 	.short	(.L_40 - .L_39)
.L_39:
        /*0004*/ 	.word	0x00000082


	//----- nvinfo : EIATTR_KPARAM_INFO
	.align		4
.L_40:
        /*0008*/ 	.byte	0x04, 0x17
        /*000a*/ 	.short	(.L_42 - .L_41)
.L_41:
        /*000c*/ 	.word	0x00000000
        /*0010*/ 	.short	0x0002
        /*0012*/ 	.short	0x0008
        /*0014*/ 	.byte	0x00, 0xf0, 0x11, 0x00


	//----- nvinfo : EIATTR_KPARAM_INFO
	.align		4
.L_42:
        /*0018*/ 	.byte	0x04, 0x17
        /*001a*/ 	.short	(.L_44 - .L_43)
.L_43:
        /*001c*/ 	.word	0x00000000
        /*0020*/ 	.short	0x0001
        /*0022*/ 	.short	0x0004
        /*0024*/ 	.byte	0x00, 0xf0, 0x11, 0x00


	//----- nvinfo : EIATTR_KPARAM_INFO
	.align		4
.L_44:
        /*0028*/ 	.byte	0x04, 0x17
        /*002a*/ 	.short	(.L_46 - .L_45)
.L_45:
        /*002c*/ 	.word	0x00000000
        /*0030*/ 	.short	0x0000
        /*0032*/ 	.short	0x0000
        /*0034*/ 	.byte	0x00, 0xf0, 0x11, 0x00


	//----- nvinfo : EIATTR_SPARSE_MMA_MASK
	.align		4
.L_46:
        /*0038*/ 	.byte	0x03, 0x50
        /*003a*/ 	.short	0x0000


	//----- nvinfo : EIATTR_MAXREG_COUNT
	.align		4
        /*003c*/ 	.byte	0x03, 0x1b
        /*003e*/ 	.short	0x00ff


	//----- nvinfo : EIATTR_MERCURY_ISA_VERSION
	.align		4
        /*0040*/ 	.byte	0x03, 0x5f
        /*0042*/ 	.short	0x0101


	//----- nvinfo : EIATTR_VRC_CTA_INIT_COUNT
	.align		4
        /*0044*/ 	.byte	0x02, 0x4a
	.zero		1
	.zero		1


	//----- nvinfo : EIATTR_EXIT_INSTR_OFFSETS
	.align		4
        /*0048*/ 	.byte	0x04, 0x1c
        /*004a*/ 	.short	(.L_48 - .L_47)


	//   ....[0]....
.L_47:
        /*004c*/ 	.word	0x00000060


	//   ....[1]....
        /*0050*/ 	.word	0x00000110


	//   ....[2]....
        /*0054*/ 	.word	0x00000190


	//----- nvinfo : EIATTR_CBANK_PARAM_SIZE
	.align		4
.L_48:
        /*0058*/ 	.byte	0x03, 0x19
        /*005a*/ 	.short	0x000c


	//----- nvinfo : EIATTR_PARAM_CBANK
	.align		4
        /*005c*/ 	.byte	0x04, 0x0a
        /*005e*/ 	.short	(.L_50 - .L_49)
	.align		4
.L_49:
        /*0060*/ 	.word	index@(.nv.constant0._Z10set_vec2_giff)
        /*0064*/ 	.short	0x0380
        /*0066*/ 	.short	0x000c


	//----- nvinfo : EIATTR_SW_WAR
	.align		4
.L_50:
        /*0068*/ 	.byte	0x04, 0x36
        /*006a*/ 	.short	(.L_52 - .L_51)
.L_51:
        /*006c*/ 	.word	0x00000008
.L_52:


//--------------------- .nv.callgraph             --------------------------
	.section	.nv.callgraph,"",@"SHT_CUDA_CALLGRAPH"
	.align	4
	.sectionentsize	8
	.align		4
        /*0000*/ 	.word	0x00000000
	.align		4
        /*0004*/ 	.word	0xffffffff
	.align		4
        /*0008*/ 	.word	0x00000000
	.align		4
        /*000c*/ 	.word	0xfffffffe
	.align		4
        /*0010*/ 	.word	0x00000000
	.align		4
        /*0014*/ 	.word	0xfffffffd
	.align		4
        /*0018*/ 	.word	0x00000000
	.align		4
        /*001c*/ 	.word	0xfffffffc


//--------------------- .nv.constant4             --------------------------
	.section	.nv.constant4,"a",@progbits
	.align	8
	.align		8
.nv.constant4:
        /*0000*/ 	.dword	rot
	.align		8
        /*0008*/ 	.dword	mouse
	.align		8
        /*0010*/ 	.dword	window
	.align		8
        /*0018*/ 	.dword	windowD2
	.align		8
        /*0020*/ 	.dword	frame
	.align		8
        /*0028*/ 	.dword	sinfr
	.align		8
        /*0030*/ 	.dword	cosfr
	.align		8
        /*0038*/ 	.dword	__cudart_i2opi_d
	.align		8
        /*0040*/ 	.dword	__cudart_sin_cos_coeffs


//--------------------- .text._Z9set_int_gii      --------------------------
	.section	.text._Z9set_int_gii,"ax",@progbits
	.align	128
        .global         _Z9set_int_gii
        .type           _Z9set_int_gii,@function
        .size           _Z9set_int_gii,(.L_x_16 - _Z9set_int_gii)
        .other          _Z9set_int_gii,@"STO_CUDA_ENTRY STV_DEFAULT"
_Z9set_int_gii:
.text._Z9set_int_gii:
[----:B------:R-:W0:Y:S01]  /*0000*/  LDC R1, c[0x0][0x37c] ;  /* 0x0000df00ff017b82 */ /* 0x000e220000000800 */
[----:B------:R-:W1:Y:S01]  /*0010*/  LDCU UR6, c[0x0][0x380] ;  /* 0x00007000ff0677ac */ /* 0x000e620008000800 */
[----:B0-----:R-:W-:Y:S01]  /*0020*/  VIADD R1, R1, 0xffffffd8 ;  /* 0xffffffd801017836 */ /* 0x001fe20000000000 */
[----:B------:R-:W0:Y:S01]  /*0030*/  LDCU.64 UR4, c[0x0][0x358] ;  /* 0x00006b00ff0477ac */ /* 0x000e220008000a00 */
[----:B-1----:R-:W-:-:S09]  /*0040*/  UISETP.NE.AND UP0, UPT, UR6, 0x1, UPT ;  /* 0x000000010600788c */ /* 0x002fd2000bf05270 */
[----:B------:R-:W-:Y:S05]  /*0050*/  BRA.U !UP0, `(.L_x_0) ;  /* 0x0000000908407547 */ /* 0x000fea000b800000 */
[----:B------:R-:W-:-:S13]  /*0060*/  ISETP.NE.AND P0, PT, RZ, UR6, PT ;  /* 0x00000006ff007c0c */ /* 0x000fda000bf05270 */
[----:B0-----:R-:W-:Y:S05]  /*0070*/  @P0 EXIT ;  /* 0x000000000000094d */ /* 0x001fea0003800000 */
[----:B------:R-:W0:Y:S01]  /*0080*/  MUFU.RCP64H R5, 180 ;  /* 0x4066800000057908 */ /* 0x000e220000001800 */
[----:B------:R-:W-:Y:S01]  /*0090*/  IMAD.MOV.U32 R8, RZ, RZ, 0x0 ;  /* 0x00000000ff087424 */ /* 0x000fe200078e00ff */
[----:B------:R-:W1:Y:S01]  /*00a0*/  LDCU UR6, c[0x0][0x384] ;  /* 0x00007080ff0677ac */ /* 0x000e620008000800 */
[----:B------:R-:W-:Y:S02]  /*00b0*/  IMAD.MOV.U32 R9, RZ, RZ, 0x40668000 ;  /* 0x40668000ff097424 */ /* 0x000fe400078e00ff */
[----:B------:R-:W-:Y:S01]  /*00c0*/  IMAD.MOV.U32 R4, RZ, RZ, 0x1 ;  /* 0x00000001ff047424 */ /* 0x000fe200078e00ff */
[----:B------:R-:W-:-:S05]  /*00d0*/  UMOV UR7, 0x400921fb ;  /* 0x400921fb00077882 */ /* 0x000fca0000000000 */
[----:B0-----:R-:W-:Y:S01]  /*00e0*/  DFMA R2, R4, -R8, 1 ;  /* 0x3ff000000402742b */ /* 0x001fe20000000808 */
[----:B-1----:R-:W-:Y:S01]  /*00f0*/  I2FP.F32.S32 R13, UR6 ;  /* 0x00000006000d7c45 */ /* 0x002fe20008201400 */
[----:B------:R-:W-:-:S06]  /*0100*/  UMOV UR6, 0x54442d18 ;  /* 0x54442d1800067882 */ /* 0x000fcc0000000000 */
[----:B------:R-:W-:Y:S02]  /*0110*/  DFMA R6, R2, R2, R2 ;  /* 0x000000020206722b */ /* 0x000fe40000000002 */
[----:B------:R-:W0:Y:S06]  /*0120*/  F2F.F64.F32 R2, R13 ;  /* 0x0000000d00027310 */ /* 0x000e2c0000201800 */
[----:B------:R-:W-:-:S08]  /*0130*/  DFMA R4, R4, R6, R4 ;  /* 0x000000060404722b */ /* 0x000fd00000000004 */
[----:B------:R-:W-:Y:S02]  /*0140*/  DFMA R8, R4, -R8, 1 ;  /* 0x3ff000000408742b */ /* 0x000fe40000000808 */
[----:B0-----:R-:W-:-:S06]  /*0150*/  DMUL R6, R2, UR6 ;  /* 0x0000000602067c28 */ /* 0x001fcc0008000000 */
[----:B------:R-:W-:Y:S01]  /*0160*/  DFMA R8, R4, R8, R4 ;  /* 0x000000080408722b */ /* 0x000fe20000000004 */
[----:B------:R-:W0:Y:S03]  /*0170*/  LDC.64 R4, c[0x4][0x20] ;  /* 0x01000800ff047b82 */ /* 0x000e260000000a00 */
[----:B------:R-:W-:-:S04]  /*0180*/  FSETP.GEU.AND P1, PT, |R7|, 6.5827683646048100446e-37, PT ;  /* 0x036000000700780b */ /* 0x000fc80003f2e200 */
[----:B------:R-:W-:-:S08]  /*0190*/  DMUL R2, R6, R8 ;  /* 0x0000000806027228 */ /* 0x000fd00000000000 */
[----:B------:R-:W-:-:S08]  /*01a0*/  DFMA R10, R2, -180, R6 ;  /* 0xc0668000020a782b */ /* 0x000fd00000000006 */
[----:B------:R-:W-:Y:S01]  /*01b0*/  DFMA R2, R8, R10, R2 ;  /* 0x0000000a0802722b */ /* 0x000fe20000000002 */
[----:B0-----:R0:W-:Y:S09]  /*01c0*/  STG.E desc[UR4][R4.64], R13 ;  /* 0x0000000d04007986 */ /* 0x0011f2000c101904 */
[----:B------:R-:W-:-:S05]  /*01d0*/  FFMA R0, RZ, 3.6015625, R3 ;  /* 0x40668000ff007823 */ /* 0x000fca0000000003 */
[----:B------:R-:W-:-:S13]  /*01e0*/  FSETP.GT.AND P0, PT, |R0|, 1.469367938527859385e-39, PT ;  /* 0x001000000000780b */ /* 0x000fda0003f04200 */
[----:B0-----:R-:W-:Y:S05]  /*01f0*/  @P0 BRA P1, `(.L_x_1) ;  /* 0x0000000000100947 */ /* 0x001fea0000800000 */
[----:B------:R-:W-:-:S07]  /*0200*/  MOV R0, 0x220 ;  /* 0x0000022000007802 */ /* 0x000fce0000000f00 */
[----:B------:R-:W-:Y:S05]  /*0210*/  CALL.REL.NOINC `($__internal_0_$__cuda_sm20_div_rn_f64_full) ;  /* 0x0000000400e07944 */ /* 0x000fea0003c00000 */
[----:B------:R-:W-:Y:S02]  /*0220*/  IMAD.MOV.U32 R2, RZ, RZ, R10 ;  /* 0x000000ffff027224 */ /* 0x000fe400078e000a */
[----:B------:R-:W-:-:S07]  /*0230*/  IMAD.MOV.U32 R3, RZ, RZ, R11 ;  /* 0x000000ffff037224 */ /* 0x000fce00078e000b */
.L_x_1:
[----:B------:R-:W-:-:S14]  /*0240*/  DSETP.NEU.AND P0, PT, |R2|, +INF , PT ;  /* 0x7ff000000200742a */ /* 0x000fdc0003f0d200 */
[----:B------:R-:W-:Y:S01]  /*0250*/  @!P0 DMUL R16, RZ, R2 ;  /* 0x00000002ff108228 */ /* 0x000fe20000000000 */
[----:B------:R-:W-:Y:S01]  /*0260*/  @!P0 IMAD.MOV.U32 R0, RZ, RZ, RZ ;  /* 0x000000ffff008224 */ /* 0x000fe200078e00ff */
[----:B------:R-:W-:Y:S09]  /*0270*/  @!P0 BRA `(.L_x_2) ;  /* 0x0000000000508947 */ /* 0x000ff20003800000 */
[----:B------:R-:W-:Y:S01]  /*0280*/  UMOV UR6, 0x6dc9c883 ;  /* 0x6dc9c88300067882 */ /* 0x000fe20000000000 */
[----:B------:R-:W-:Y:S01]  /*0290*/  UMOV UR7, 0x3fe45f30 ;  /* 0x3fe45f3000077882 */ /* 0x000fe20000000000 */
[C---:B------:R-:W-:Y:S02]  /*02a0*/  DSETP.GE.AND P0, PT, |R2|.reuse, 2.14748364800000000000e+09, PT ;  /* 0x41e000000200742a */ /* 0x040fe40003f06200 */
[----:B------:R-:W-:Y:S01]  /*02b0*/  DMUL R4, R2, UR6 ;  /* 0x0000000602047c28 */ /* 0x000fe20008000000 */
[----:B------:R-:W-:Y:S01]  /*02c0*/  UMOV UR6, 0x54442d18 ;  /* 0x54442d1800067882 */ /* 0x000fe20000000000 */
[----:B------:R-:W-:-:S04]  /*02d0*/  UMOV UR7, 0x3ff921fb ;  /* 0x3ff921fb00077882 */ /* 0x000fc80000000000 */
[----:B------:R-:W0:Y:S08]  /*02e0*/  F2I.F64 R0, R4 ;  /* 0x0000000400007311 */ /* 0x000e300000301100 */
[----:B0-----:R-:W0:Y:S02]  /*02f0*/  I2F.F64 R16, R0 ;  /* 0x0000000000107312 */ /* 0x001e240000201c00 */
[----:B0-----:R-:W-:Y:S01]  /*0300*/  DFMA R6, R16, -UR6, R2 ;  /* 0x8000000610067c2b */ /* 0x001fe20008000002 */
[----:B------:R-:W-:Y:S01]  /*0310*/  UMOV UR6, 0x33145c00 ;  /* 0x33145c0000067882 */ /* 0x000fe20000000000 */
[----:B------:R-:W-:-:S06]  /*0320*/  UMOV UR7, 0x3c91a626 ;  /* 0x3c91a62600077882 */ /* 0x000fcc0000000000 */
[----:B------:R-:W-:Y:S01]  /*0330*/  DFMA R6, R16, -UR6, R6 ;  /* 0x8000000610067c2b */ /* 0x000fe20008000006 */
[----:B------:R-:W-:Y:S01]  /*0340*/  UMOV UR6, 0x252049c0 ;  /* 0x252049c000067882 */ /* 0x000fe20000000000 */
[----:B------:R-:W-:-:S06]  /*0350*/  UMOV UR7, 0x397b839a ;  /* 0x397b839a00077882 */ /* 0x000fcc0000000000 */
[----:B------:R-:W-:Y:S01]  /*0360*/  DFMA R16, R16, -UR6, R6 ;  /* 0x8000000610107c2b */ /* 0x000fe20008000006 */
[----:B------:R-:W-:Y:S10]  /*0370*/  @!P0 BRA `(.L_x_2) ;  /* 0x0000000000108947 */ /* 0x000ff40003800000 */
[----:B------:R-:W-:Y:S01]  /*0380*/  IMAD.MOV.U32 R4, RZ, RZ, R2 ;  /* 0x000000ffff047224 */ /* 0x000fe200078e0002 */
[----:B------:R-:W-:Y:S01]  /*0390*/  MOV R12, 0x3c0 ;  /* 0x000003c0000c7802 */ /* 0x000fe20000000f00 */
[----:B------:R-:W-:-:S07]  /*03a0*/  IMAD.MOV.U32 R14, RZ, RZ, R3 ;  /* 0x000000ffff0e7224 */ /* 0x000fce00078e0003 */
[----:B------:R-:W-:Y:S05]  /*03b0*/  CALL.REL.NOINC `($_Z9set_int_gii$__internal_trig_reduction_slowpathd) ;  /* 0x0000000800b47944 */ /* 0x000fea0003c00000 */
.L_x_2:
[----:B------:R-:W0:Y:S01]  /*03c0*/  LDCU.64 UR6, c[0x4][0x40] ;  /* 0x01000800ff0677ac */ /* 0x000e220008000a00 */
[----:B------:R-:W-:-:S05]  /*03d0*/  IMAD.SHL.U32 R4, R0, 0x40, RZ ;  /* 0x0000004000047824 */ /* 0x000fca00078e00ff */
[----:B------:R-:W-:-:S04]  /*03e0*/  LOP3.LUT R4, R4, 0x40, RZ, 0xc0, !PT ;  /* 0x0000004004047812 */ /* 0x000fc800078ec0ff */
[----:B0-----:R-:W-:-:S05]  /*03f0*/  IADD3 R20, P0, PT, R4, UR6, RZ ;  /* 0x0000000604147c10 */ /* 0x001fca000ff1e0ff */
[----:B------:R-:W-:-:S05]  /*0400*/  IMAD.X R21, RZ, RZ, UR7, P0 ;  /* 0x00000007ff157e24 */ /* 0x000fca00080e06ff */
[----:B------:R-:W2:Y:S04]  /*0410*/  LDG.E.128.CONSTANT R12, desc[UR4][R20.64] ;  /* 0x00000004140c7981 */ /* 0x000ea8000c1e9d00 */
[----:B------:R-:W3:Y:S04]  /*0420*/  LDG.E.128.CONSTANT R8, desc[UR4][R20.64+0x10] ;  /* 0x0000100414087981 */ /* 0x000ee8000c1e9d00 */
[----:B------:R-:W4:Y:S01]  /*0430*/  LDG.E.128.CONSTANT R4, desc[UR4][R20.64+0x20] ;  /* 0x0000200414047981 */ /* 0x000f22000c1e9d00 */
[----:B------:R-:W-:Y:S01]  /*0440*/  LOP3.LUT R18, R0, 0x1, RZ, 0xc0, !PT ;  /* 0x0000000100127812 */ /* 0x000fe200078ec0ff */
[----:B------:R-:W-:-:S02]  /*0450*/  IMAD.MOV.U32 R22, RZ, RZ, 0x20fd8164 ;  /* 0x20fd8164ff167424 */ /* 0x000fc400078e00ff */
[----:B------:R-:W-:Y:S01]  /*0460*/  IMAD.MOV.U32 R23, RZ, RZ, 0x3da8ff83 ;  /* 0x3da8ff83ff177424 */ /* 0x000fe200078e00ff */
[----:B------:R-:W-:Y:S01]  /*0470*/  ISETP.NE.U32.AND P0, PT, R18, 0x1, PT ;  /* 0x000000011200780c */ /* 0x000fe20003f05070 */
[----:B------:R-:W-:-:S03]  /*0480*/  DMUL R18, R16, R16 ;  /* 0x0000001010127228 */ /* 0x000fc60000000000 */
[----:B------:R-:W-:Y:S02]  /*0490*/  FSEL R22, R22, -8.06006814911005101289e+34, !P0 ;  /* 0xf9785eba16167808 */ /* 0x000fe40004000000 */
[----:B------:R-:W-:-:S06]  /*04a0*/  FSEL R23, -R23, 0.11223486810922622681, !P0 ;  /* 0x3de5db6517177808 */ /* 0x000fcc0004000100 */
[----:B--2---:R-:W-:-:S08]  /*04b0*/  DFMA R12, R18, R22, R12 ;  /* 0x00000016120c722b */ /* 0x004fd0000000000c */
[----:B------:R-:W-:-:S08]  /*04c0*/  DFMA R12, R18, R12, R14 ;  /* 0x0000000c120c722b */ /* 0x000fd0000000000e */
[----:B---3--:R-:W-:-:S08]  /*04d0*/  DFMA R8, R18, R12, R8 ;  /* 0x0000000c1208722b */ /* 0x008fd00000000008 */
[----:B------:R-:W-:-:S08]  /*04e0*/  DFMA R8, R18, R8, R10 ;  /* 0x000000081208722b */ /* 0x000fd0000000000a */
[----:B----4-:R-:W-:-:S08]  /*04f0*/  DFMA R4, R18, R8, R4 ;  /* 0x000000081204722b */ /* 0x010fd00000000004 */
[----:B------:R-:W-:Y:S01]  /*0500*/  DFMA R4, R18, R4, R6 ;  /* 0x000000041204722b */ /* 0x000fe20000000006 */
[----:B------:R-:W0:Y:S07]  /*0510*/  LDC.64 R6, c[0x4][0x28] ;  /* 0x01000a00ff067b82 */ /* 0x000e2e0000000a00 */
[----:B------:R-:W-:Y:S02]  /*0520*/  DFMA R16, R4, R16, R16 ;  /* 0x000000100410722b */ /* 0x000fe40000000010 */
[----:B------:R-:W-:-:S10]  /*0530*/  DFMA R4, R18, R4, 1 ;  /* 0x3ff000001204742b */ /* 0x000fd40000000004 */
[----:B------:R-:W-:Y:S02]  /*0540*/  FSEL R8, R4, R16, !P0 ;  /* 0x0000001004087208 */ /* 0x000fe40004000000 */
[----:B------:R-:W-:Y:S02]  /*0550*/  FSEL R9, R5, R17, !P0 ;  /* 0x0000001105097208 */ /* 0x000fe40004000000 */
[----:B------:R-:W-:-:S04]  /*0560*/  LOP3.LUT P0, RZ, R0, 0x2, RZ, 0xc0, !PT ;  /* 0x0000000200ff7812 */ /* 0x000fc8000780c0ff */
[----:B------:R-:W-:-:S10]  /*0570*/  DADD R4, RZ, -R8 ;  /* 0x00000000ff047229 */ /* 0x000fd40000000808 */
[----:B------:R-:W-:Y:S02]  /*0580*/  FSEL R5, R9, R5, !P0 ;  /* 0x0000000509057208 */ /* 0x000fe40004000000 */
[----:B------:R-:W-:Y:S01]  /*0590*/  FSEL R4, R8, R4, !P0 ;  /* 0x0000000408047208 */ /* 0x000fe20004000000 */
[----:B------:R-:W-:-:S03]  /*05a0*/  DSETP.NEU.AND P0, PT, |R2|, +INF , PT ;  /* 0x7ff000000200742a */ /* 0x000fc60003f0d200 */
[----:B------:R-:W0:Y:S11]  /*05b0*/  F2F.F32.F64 R5, R4 ;  /* 0x0000000400057310 */ /* 0x000e360000301000 */
[----:B------:R-:W-:Y:S01]  /*05c0*/  @!P0 DMUL R16, RZ, R2 ;  /* 0x00000002ff108228 */ /* 0x000fe20000000000 */
[----:B------:R-:W-:Y:S01]  /*05d0*/  @!P0 IMAD.MOV.U32 R0, RZ, RZ, 0x1 ;  /* 0x00000001ff008424 */ /* 0x000fe200078e00ff */
[----:B0-----:R0:W-:Y:S01]  /*05e0*/  STG.E desc[UR4][R6.64], R5 ;  /* 0x0000000506007986 */ /* 0x0011e2000c101904 */
[----:B------:R-:W-:Y:S08]  /*05f0*/  @!P0 BRA `(.L_x_3) ;  /* 0x0000000000548947 */ /* 0x000ff00003800000 */
[----:B------:R-:W-:Y:S01]  /*0600*/  UMOV UR6, 0x6dc9c883 ;  /* 0x6dc9c88300067882 */ /* 0x000fe20000000000 */
[----:B------:R-:W-:Y:S01]  /*0610*/  UMOV UR7, 0x3fe45f30 ;  /* 0x3fe45f3000077882 */ /* 0x000fe20000000000 */
[C---:B------:R-:W-:Y:S02]  /*0620*/  DSETP.GE.AND P0, PT, |R2|.reuse, 2.14748364800000000000e+09, PT ;  /* 0x41e000000200742a */ /* 0x040fe40003f06200 */
[----:B0-----:R-:W-:Y:S01]  /*0630*/  DMUL R4, R2, UR6 ;  /* 0x0000000602047c28 */ /* 0x001fe20008000000 */
        /* <DEDUP_REMOVED lines=16> */
.L_x_4:
[----:B------:R-:W-:-:S07]  /*0740*/  VIADD R0, R0, 0x1 ;  /* 0x0000000100007836 */ /* 0x000fce0000000000 */
.L_x_3:
[----:B------:R-:W1:Y:S01]  /*0750*/  LDCU.64 UR6, c[0x4][0x40] ;  /* 0x01000800ff0677ac */ /* 0x000e620008000a00 */
[----:B------:R-:W-:-:S05]  /*0760*/  IMAD.SHL.U32 R2, R0, 0x40, RZ ;  /* 0x0000004000027824 */ /* 0x000fca00078e00ff */
[----:B------:R-:W-:-:S04]  /*0770*/  LOP3.LUT R2, R2, 0x40, RZ, 0xc0, !PT ;  /* 0x0000004002027812 */ /* 0x000fc800078ec0ff */
[----:B-1----:R-:W-:-:S05]  /*0780*/  IADD3 R18, P0, PT, R2, UR6, RZ ;  /* 0x0000000602127c10 */ /* 0x002fca000ff1e0ff */
[----:B------:R-:W-:-:S05]  /*0790*/  IMAD.X R19, RZ, RZ, UR7, P0 ;  /* 0x00000007ff137e24 */ /* 0x000fca00080e06ff */
[----:B0-----:R-:W2:Y:S04]  /*07a0*/  LDG.E.128.CONSTANT R4, desc[UR4][R18.64] ;  /* 0x0000000412047981 */ /* 0x001ea8000c1e9d00 */
        /* <DEDUP_REMOVED lines=14> */
[----:B------:R-:W-:-:S08]  /*0890*/  DFMA R4, R2, R4, R14 ;  /* 0x000000040204722b */ /* 0x000fd0000000000e */
[----:B------:R-:W-:Y:S02]  /*08a0*/  DFMA R16, R4, R16, R16 ;  /* 0x000000100410722b */ /* 0x000fe40000000010 */
[----:B------:R-:W-:Y:S01]  /*08b0*/  DFMA R2, R2, R4, 1 ;  /* 0x3ff000000202742b */ /* 0x000fe20000000004 */
[----:B------:R-:W0:Y:S09]  /*08c0*/  LDC.64 R4, c[0x4][0x30] ;  /* 0x01000c00ff047b82 */ /* 0x000e320000000a00 */
[----:B------:R-:W-:-:S02]  /*08d0*/  FSEL R6, R2, R16, !P0 ;  /* 0x0000001002067208 */ /* 0x000fc40004000000 */
[----:B------:R-:W-:Y:S02]  /*08e0*/  FSEL R7, R3, R17, !P0 ;  /* 0x0000001103077208 */ /* 0x000fe40004000000 */
[----:B------:R-:W-:-:S04]  /*08f0*/  LOP3.LUT P0, RZ, R0, 0x2, RZ, 0xc0, !PT ;  /* 0x0000000200ff7812 */ /* 0x000fc8000780c0ff */
[----:B------:R-:W-:-:S10]  /*0900*/  DADD R2, RZ, -R6 ;  /* 0x00000000ff027229 */ /* 0x000fd40000000806 */
[----:B------:R-:W-:Y:S02]  /*0910*/  FSEL R3, R7, R3, !P0 ;  /* 0x0000000307037208 */ /* 0x000fe40004000000 */
[----:B------:R-:W-:-:S04]  /*0920*/  FSEL R2, R6, R2, !P0 ;  /* 0x0000000206027208 */ /* 0x000fc80004000000 */
[----:B------:R-:W0:Y:S02]  /*0930*/  F2F.F32.F64 R3, R2 ;  /* 0x0000000200037310 */ /* 0x000e240000301000 */
[----:B0-----:R-:W-:Y:S01]  /*0940*/  STG.E desc[UR4][R4.64], R3 ;  /* 0x0000000304007986 */ /* 0x001fe2000c101904 */
[----:B------:R-:W-:Y:S05]  /*0950*/  EXIT ;  /* 0x000000000000794d */ /* 0x000fea0003800000 */
.L_x_0:
[----:B------:R-:W0:Y:S08]  /*0960*/  LDC.U16 R5, c[0x0][0x384] ;  /* 0x0000e100ff057b82 */ /* 0x000e300000000400 */
[----:B------:R-:W0:Y:S02]  /*0970*/  LDC.64 R2, c[0x4][RZ] ;  /* 0x01000000ff027b82 */ /* 0x000e240000000a00 */
[----:B0-----:R-:W-:Y:S01]  /*0980*/  STG.E.U16 desc[UR4][R2.64], R5 ;  /* 0x0000000502007986 */ /* 0x001fe2000c101504 */
[----:B------:R-:W-:Y:S05]  /*0990*/  EXIT ;  /* 0x000000000000794d */ /* 0x000fea0003800000 */
        .weak           $__internal_0_$__cuda_sm20_div_rn_f64_full
        .type           $__internal_0_$__cuda_sm20_div_rn_f64_full,@function
        .size           $__internal_0_$__cuda_sm20_div_rn_f64_full,($_Z9set_int_gii$__internal_trig_reduction_slowpathd - $__internal_0_$__cuda_sm20_div_rn_f64_full)
$__internal_0_$__cuda_sm20_div_rn_f64_full:
[----:B------:R-:W-:Y:S02]  /*09a0*/  IMAD.MOV.U32 R3, RZ, RZ, 0x3ff68000 ;  /* 0x3ff68000ff037424 */ /* 0x000fe400078e00ff */
[----:B------:R-:W-:Y:S02]  /*09b0*/  IMAD.MOV.U32 R2, RZ, RZ, 0x0 ;  /* 0x00000000ff027424 */ /* 0x000fe400078e00ff */
[----:B------:R-:W0:Y:S01]  /*09c0*/  MUFU.RCP64H R9, R3 ;  /* 0x0000000300097308 */ /* 0x000e220000001800 */
[----:B------:R-:W-:Y:S02]  /*09d0*/  IMAD.MOV.U32 R8, RZ, RZ, 0x1 ;  /* 0x00000001ff087424 */ /* 0x000fe400078e00ff */
[----:B------:R-:W-:Y:S02]  /*09e0*/  IMAD.MOV.U32 R5, RZ, RZ, R7 ;  /* 0x000000ffff057224 */ /* 0x000fe400078e0007 */
[----:B------:R-:W-:Y:S02]  /*09f0*/  IMAD.MOV.U32 R4, RZ, RZ, R6 ;  /* 0x000000ffff047224 */ /* 0x000fe400078e0006 */
[----:B------:R-:W-:Y:S01]  /*0a00*/  IMAD.MOV.U32 R17, RZ, RZ, 0x40600000 ;  /* 0x40600000ff117424 */ /* 0x000fe200078e00ff */
[----:B------:R-:W-:-:S03]  /*0a10*/  FSETP.GEU.AND P1, PT, |R5|, 1.469367938527859385e-39, PT ;  /* 0x001000000500780b */ /* 0x000fc60003f2e200 */
[----:B------:R-:W-:Y:S01]  /*0a20*/  VIADD R19, R17, 0xffffffff ;  /* 0xffffffff11137836 */ /* 0x000fe20000000000 */
[----:B0-----:R-:W-:-:S08]  /*0a30*/  DFMA R10, R8, -R2, 1 ;  /* 0x3ff00000080a742b */ /* 0x001fd00000000802 */
[----:B------:R-:W-:Y:S01]  /*0a40*/  DFMA R6, R10, R10, R10 ;  /* 0x0000000a0a06722b */ /* 0x000fe2000000000a */
[----:B------:R-:W-:Y:S01]  /*0a50*/  LOP3.LUT R10, R5, 0x7ff00000, RZ, 0xc0, !PT ;  /* 0x7ff00000050a7812 */ /* 0x000fe200078ec0ff */
[----:B------:R-:W-:-:S03]  /*0a60*/  IMAD.MOV.U32 R11, RZ, RZ, 0x1ca00000 ;  /* 0x1ca00000ff0b7424 */ /* 0x000fc600078e00ff */
[----:B------:R-:W-:Y:S01]  /*0a70*/  ISETP.GE.U32.AND P0, PT, R10, 0x40600000, PT ;  /* 0x406000000a00780c */ /* 0x000fe20003f06070 */
[----:B------:R-:W-:Y:S02]  /*0a80*/  IMAD.MOV.U32 R16, RZ, RZ, R10 ;  /* 0x000000ffff107224 */ /* 0x000fe400078e000a */
[----:B------:R-:W-:Y:S01]  /*0a90*/  DFMA R12, R8, R6, R8 ;  /* 0x00000006080c722b */ /* 0x000fe20000000008 */
[----:B------:R-:W-:Y:S01]  /*0aa0*/  SEL R11, R11, 0x63400000, !P0 ;  /* 0x634000000b0b7807 */ /* 0x000fe20004000000 */
[----:B------:R-:W-:-:S03]  /*0ab0*/  IMAD.MOV.U32 R6, RZ, RZ, R4 ;  /* 0x000000ffff067224 */ /* 0x000fc600078e0004 */
[C-C-:B------:R-:W-:Y:S02]  /*0ac0*/  @!P1 LOP3.LUT R8, R11.reuse, 0x80000000, R5.reuse, 0xf8, !PT ;  /* 0x800000000b089812 */ /* 0x140fe400078ef805 */
[----:B------:R-:W-:Y:S01]  /*0ad0*/  LOP3.LUT R7, R11, 0x800fffff, R5, 0xf8, !PT ;  /* 0x800fffff0b077812 */ /* 0x000fe200078ef805 */
[----:B------:R-:W-:Y:S01]  /*0ae0*/  DFMA R14, R12, -R2, 1 ;  /* 0x3ff000000c0e742b */ /* 0x000fe20000000802 */
[----:B------:R-:W-:Y:S01]  /*0af0*/  @!P1 LOP3.LUT R9, R8, 0x100000, RZ, 0xfc, !PT ;  /* 0x0010000008099812 */ /* 0x000fe200078efcff */
[----:B------:R-:W-:-:S06]  /*0b00*/  @!P1 IMAD.MOV.U32 R8, RZ, RZ, RZ ;  /* 0x000000ffff089224 */ /* 0x000fcc00078e00ff */
[----:B------:R-:W-:Y:S02]  /*0b10*/  @!P1 DFMA R6, R6, 2, -R8 ;  /* 0x400000000606982b */ /* 0x000fe40000000808 */
[----:B------:R-:W-:-:S08]  /*0b20*/  DFMA R14, R12, R14, R12 ;  /* 0x0000000e0c0e722b */ /* 0x000fd0000000000c */
[----:B------:R-:W-:Y:S01]  /*0b30*/  @!P1 LOP3.LUT R16, R7, 0x7ff00000, RZ, 0xc0, !PT ;  /* 0x7ff0000007109812 */ /* 0x000fe200078ec0ff */
[----:B------:R-:W-:-:S04]  /*0b40*/  DMUL R8, R14, R6 ;  /* 0x000000060e087228 */ /* 0x000fc80000000000 */
[----:B------:R-:W-:-:S04]  /*0b50*/  VIADD R18, R16, 0xffffffff ;  /* 0xffffffff10127836 */ /* 0x000fc80000000000 */
[----:B------:R-:W-:Y:S01]  /*0b60*/  DFMA R12, R8, -R2, R6 ;  /* 0x80000002080c722b */ /* 0x000fe20000000006 */
[----:B------:R-:W-:-:S04]  /*0b70*/  ISETP.GT.U32.AND P0, PT, R18, 0x7feffffe, PT ;  /* 0x7feffffe1200780c */ /* 0x000fc80003f04070 */
[----:B------:R-:W-:-:S03]  /*0b80*/  ISETP.GT.U32.OR P0, PT, R19, 0x7feffffe, P0 ;  /* 0x7feffffe1300780c */ /* 0x000fc60000704470 */
[----:B------:R-:W-:-:S10]  /*0b90*/  DFMA R8, R14, R12, R8 ;  /* 0x0000000c0e08722b */ /* 0x000fd40000000008 */
[----:B------:R-:W-:Y:S05]  /*0ba0*/  @P0 BRA `(.L_x_5) ;  /* 0x0000000000680947 */ /* 0x000fea0003800000 */
[----:B------:R-:W-:Y:S02]  /*0bb0*/  IMAD.MOV.U32 R5, RZ, RZ, 0x40600000 ;  /* 0x40600000ff057424 */ /* 0x000fe400078e00ff */
[----:B------:R-:W-:-:S03]  /*0bc0*/  IMAD.MOV.U32 R4, RZ, RZ, RZ ;  /* 0x000000ffff047224 */ /* 0x000fc600078e00ff */
[----:B------:R-:W-:-:S04]  /*0bd0*/  VIADDMNMX R10, R10, -R5, 0xb9600000, !PT ;  /* 0xb96000000a0a7446 */ /* 0x000fc80007800905 */
[----:B------:R-:W-:-:S05]  /*0be0*/  VIMNMX R10, PT, PT, R10, 0x46a00000, PT ;  /* 0x46a000000a0a7848 */ /* 0x000fca0003fe0100 */
[----:B------:R-:W-:-:S04]  /*0bf0*/  IMAD.IADD R12, R10, 0x1, -R11 ;  /* 0x000000010a0c7824 */ /* 0x000fc800078e0a0b */
[----:B------:R-:W-:-:S06]  /*0c00*/  VIADD R5, R12, 0x7fe00000 ;  /* 0x7fe000000c057836 */ /* 0x000fcc0000000000 */
[----:B------:R-:W-:-:S10]  /*0c10*/  DMUL R10, R8, R4 ;  /* 0x00000004080a7228 */ /* 0x000fd40000000000 */
[----:B------:R-:W-:-:S13]  /*0c20*/  FSETP.GTU.AND P0, PT, |R11|, 1.469367938527859385e-39, PT ;  /* 0x001000000b00780b */ /* 0x000fda0003f0c200 */
[----:B------:R-:W-:Y:S05]  /*0c30*/  @P0 BRA `(.L_x_6) ;  /* 0x0000000000880947 */ /* 0x000fea0003800000 */
[----:B------:R-:W-:Y:S01]  /*0c40*/  DFMA R2, R8, -R2, R6 ;  /* 0x800000020802722b */ /* 0x000fe20000000006 */
[----:B------:R-:W-:-:S09]  /*0c50*/  IMAD.MOV.U32 R4, RZ, RZ, RZ ;  /* 0x000000ffff047224 */ /* 0x000fd200078e00ff */
[C---:B------:R-:W-:Y:S02]  /*0c60*/  FSETP.NEU.AND P0, PT, R3.reuse, RZ, PT ;  /* 0x000000ff0300720b */ /* 0x040fe40003f0d000 */
[----:B------:R-:W-:-:S04]  /*0c70*/  LOP3.LUT R2, R3, 0x40668000, RZ, 0x3c, !PT ;  /* 0x4066800003027812 */ /* 0x000fc800078e3cff */
[----:B------:R-:W-:-:S04]  /*0c80*/  LOP3.LUT R7, R2, 0x80000000, RZ, 0xc0, !PT ;  /* 0x8000000002077812 */ /* 0x000fc800078ec0ff */
[----:B------:R-:W-:-:S03]  /*0c90*/  LOP3.LUT R5, R7, R5, RZ, 0xfc, !PT ;  /* 0x0000000507057212 */ /* 0x000fc600078efcff */
[----:B------:R-:W-:Y:S05]  /*0ca0*/  @!P0 BRA `(.L_x_6) ;  /* 0x00000000006c8947 */ /* 0x000fea0003800000 */
[----:B------:R-:W-:Y:S01]  /*0cb0*/  IMAD.MOV R3, RZ, RZ, -R12 ;  /* 0x000000ffff037224 */ /* 0x000fe200078e0a0c */
[----:B------:R-:W-:Y:S01]  /*0cc0*/  DMUL.RP R4, R8, R4 ;  /* 0x0000000408047228 */ /* 0x000fe20000008000 */
[----:B------:R-:W-:-:S06]  /*0cd0*/  IMAD.MOV.U32 R2, RZ, RZ, RZ ;  /* 0x000000ffff027224 */ /* 0x000fcc00078e00ff */
[----:B------:R-:W-:-:S03]  /*0ce0*/  DFMA R2, R10, -R2, R8 ;  /* 0x800000020a02722b */ /* 0x000fc60000000008 */
[----:B------:R-:W-:-:S03]  /*0cf0*/  LOP3.LUT R7, R5, R7, RZ, 0x3c, !PT ;  /* 0x0000000705077212 */ /* 0x000fc600078e3cff */
[----:B------:R-:W-:-:S04]  /*0d00*/  IADD3 R2, PT, PT, -R12, -0x43300000, RZ ;  /* 0xbcd000000c027810 */ /* 0x000fc80007ffe1ff */
[----:B------:R-:W-:-:S04]  /*0d10*/  FSETP.NEU.AND P0, PT, |R3|, R2, PT ;  /* 0x000000020300720b */ /* 0x000fc80003f0d200 */
[----:B------:R-:W-:Y:S02]  /*0d20*/  FSEL R10, R4, R10, !P0 ;  /* 0x0000000a040a7208 */ /* 0x000fe40004000000 */
[----:B------:R-:W-:Y:S01]  /*0d30*/  FSEL R11, R7, R11, !P0 ;  /* 0x0000000b070b7208 */ /* 0x000fe20004000000 */
[----:B------:R-:W-:Y:S06]  /*0d40*/  BRA `(.L_x_6) ;  /* 0x0000000000447947 */ /* 0x000fec0003800000 */
.L_x_5:
[----:B------:R-:W-:-:S14]  /*0d50*/  DSETP.NAN.AND P0, PT, R4, R4, PT ;  /* 0x000000040400722a */ /* 0x000fdc0003f08000 */
[----:B------:R-:W-:Y:S05]  /*0d60*/  @P0 BRA `(.L_x_7) ;  /* 0x0000000000340947 */ /* 0x000fea0003800000 */
[----:B------:R-:W-:Y:S01]  /*0d70*/  ISETP.NE.AND P0, PT, R16, R17, PT ;  /* 0x000000111000720c */ /* 0x000fe20003f05270 */
[----:B------:R-:W-:Y:S02]  /*0d80*/  IMAD.MOV.U32 R10, RZ, RZ, 0x0 ;  /* 0x00000000ff0a7424 */ /* 0x000fe400078e00ff */
[----:B------:R-:W-:-:S10]  /*0d90*/  IMAD.MOV.U32 R11, RZ, RZ, -0x80000 ;  /* 0xfff80000ff0b7424 */ /* 0x000fd400078e00ff */
[----:B------:R-:W-:Y:S05]  /*0da0*/  @!P0 BRA `(.L_x_6) ;  /* 0x00000000002c8947 */ /* 0x000fea0003800000 */
[----:B------:R-:W-:Y:S02]  /*0db0*/  ISETP.NE.AND P0, PT, R16, 0x7ff00000, PT ;  /* 0x7ff000001000780c */ /* 0x000fe40003f05270 */
[----:B------:R-:W-:Y:S02]  /*0dc0*/  LOP3.LUT R4, R5, 0x40668000, RZ, 0x3c, !PT ;  /* 0x4066800005047812 */ /* 0x000fe400078e3cff */
[----:B------:R-:W-:Y:S02]  /*0dd0*/  ISETP.EQ.OR P0, PT, R17, RZ, !P0 ;  /* 0x000000ff1100720c */ /* 0x000fe40004702670 */
[----:B------:R-:W-:-:S11]  /*0de0*/  LOP3.LUT R11, R4, 0x80000000, RZ, 0xc0, !PT ;  /* 0x80000000040b7812 */ /* 0x000fd600078ec0ff */
[----:B------:R-:W-:Y:S01]  /*0df0*/  @P0 LOP3.LUT R2, R11, 0x7ff00000, RZ, 0xfc, !PT ;  /* 0x7ff000000b020812 */ /* 0x000fe200078efcff */
[----:B------:R-:W-:Y:S02]  /*0e00*/  @!P0 IMAD.MOV.U32 R10, RZ, RZ, RZ ;  /* 0x000000ffff0a8224 */ /* 0x000fe400078e00ff */
[----:B------:R-:W-:Y:S02]  /*0e10*/  @P0 IMAD.MOV.U32 R10, RZ, RZ, RZ ;  /* 0x000000ffff0a0224 */ /* 0x000fe400078e00ff */
[----:B------:R-:W-:Y:S01]  /*0e20*/  @P0 IMAD.MOV.U32 R11, RZ, RZ, R2 ;  /* 0x000000ffff0b0224 */ /* 0x000fe200078e0002 */
[----:B------:R-:W-:Y:S06]  /*0e30*/  BRA `(.L_x_6) ;  /* 0x0000000000087947 */ /* 0x000fec0003800000 */
.L_x_7:
[----:B------:R-:W-:Y:S01]  /*0e40*/  LOP3.LUT R11, R5, 0x80000, RZ, 0xfc, !PT ;  /* 0x00080000050b7812 */ /* 0x000fe200078efcff */
[----:B------:R-:W-:-:S07]  /*0e50*/  IMAD.MOV.U32 R10, RZ, RZ, R4 ;  /* 0x000000ffff0a7224 */ /* 0x000fce00078e0004 */
.L_x_6:
[----:B------:R-:W-:Y:S02]  /*0e60*/  IMAD.MOV.U32 R2, RZ, RZ, R0 ;  /* 0x000000ffff027224 */ /* 0x000fe400078e0000 */
[----:B------:R-:W-:-:S04]  /*0e70*/  IMAD.MOV.U32 R3, RZ, RZ, 0x0 ;  /* 0x00000000ff037424 */ /* 0x000fc800078e00ff */
[----:B------:R-:W-:Y:S05]  /*0e80*/  RET.REL.NODEC R2 `(_Z9set_int_gii) ;  /* 0xfffffff0025c7950 */ /* 0x000fea0003c3ffff */
        .type           $_Z9set_int_gii$__internal_trig_reduction_slowpathd,@function
        .size           $_Z9set_int_gii$__internal_trig_reduction_slowpathd,(.L_x_16 - $_Z9set_int_gii$__internal_trig_reduction_slowpathd)
$_Z9set_int_gii$__internal_trig_reduction_slowpathd:
[----:B------:R-:W-:Y:S01]  /*0e90*/  SHF.R.U32.HI R0, RZ, 0x14, R14 ;  /* 0x00000014ff007819 */ /* 0x000fe2000001160e */
[----:B------:R-:W-:Y:S02]  /*0ea0*/  IMAD.MOV.U32 R16, RZ, RZ, R4 ;  /* 0x000000ffff107224 */ /* 0x000fe400078e0004 */
[----:B------:R-:W-:Y:S01]  /*0eb0*/  IMAD.MOV.U32 R6, RZ, RZ, RZ ;  /* 0x000000ffff067224 */ /* 0x000fe200078e00ff */
[----:B------:R-:W-:-:S04]  /*0ec0*/  LOP3.LUT R5, R0, 0x7ff, RZ, 0xc0, !PT ;  /* 0x000007ff00057812 */ /* 0x000fc800078ec0ff */
[----:B------:R-:W-:-:S13]  /*0ed0*/  ISETP.NE.AND P0, PT, R5, 0x7ff, PT ;  /* 0x000007ff0500780c */ /* 0x000fda0003f05270 */
[----:B------:R-:W-:Y:S05]  /*0ee0*/  @!P0 BRA `(.L_x_8) ;  /* 0x00000008002c8947 */ /* 0x000fea0003800000 */
[----:B------:R-:W-:Y:S01]  /*0ef0*/  VIADD R4, R5, 0xfffffc00 ;  /* 0xfffffc0005047836 */ /* 0x000fe20000000000 */
[----:B------:R-:W-:-:S04]  /*0f00*/  CS2R R18, SRZ ;  /* 0x0000000000127805 */ /* 0x000fc8000001ff00 */
[----:B------:R-:W-:Y:S02]  /*0f10*/  SHF.R.U32.HI R8, RZ, 0x6, R4 ;  /* 0x00000006ff087819 */ /* 0x000fe40000011604 */
[----:B------:R-:W-:Y:S02]  /*0f20*/  ISETP.GE.U32.AND P0, PT, R4, 0x80, PT ;  /* 0x000000800400780c */ /* 0x000fe40003f06070 */
[C---:B------:R-:W-:Y:S02]  /*0f30*/  IADD3 R9, PT, PT, -R8.reuse, 0x13, RZ ;  /* 0x0000001308097810 */ /* 0x040fe40007ffe1ff */
[----:B------:R-:W-:Y:S02]  /*0f40*/  IADD3 R17, PT, PT, -R8, 0xf, RZ ;  /* 0x0000000f08117810 */ /* 0x000fe40007ffe1ff */
[----:B------:R-:W-:-:S04]  /*0f50*/  SEL R9, R9, 0x12, P0 ;  /* 0x0000001209097807 */ /* 0x000fc80000000000 */
[----:B------:R-:W-:-:S13]  /*0f60*/  ISETP.GE.AND P0, PT, R17, R9, PT ;  /* 0x000000091100720c */ /* 0x000fda0003f06270 */
[----:B------:R-:W-:Y:S05]  /*0f70*/  @P0 BRA `(.L_x_9) ;  /* 0x00000000008c0947 */ /* 0x000fea0003800000 */
[----:B------:R-:W0:Y:S01]  /*0f80*/  LDC.64 R4, c[0x4][0x38] ;  /* 0x01000e00ff047b82 */ /* 0x000e220000000a00 */
[C---:B------:R-:W-:Y:S01]  /*0f90*/  SHF.L.U64.HI R13, R16.reuse, 0xb, R14 ;  /* 0x0000000b100d7819 */ /* 0x040fe2000001020e */
[----:B------:R-:W-:Y:S01]  /*0fa0*/  IMAD.SHL.U32 R11, R16, 0x800, RZ ;  /* 0x00000800100b7824 */ /* 0x000fe200078e00ff */
[----:B------:R-:W-:Y:S01]  /*0fb0*/  IADD3 R15, PT, PT, RZ, -R8, -R9 ;  /* 0x80000008ff0f7210 */ /* 0x000fe20007ffe809 */
[----:B------:R-:W-:Y:S01]  /*0fc0*/  IMAD.MOV.U32 R10, RZ, RZ, RZ ;  /* 0x000000ffff0a7224 */ /* 0x000fe200078e00ff */
[----:B------:R-:W-:Y:S02]  /*0fd0*/  CS2R R18, SRZ ;  /* 0x0000000000127805 */ /* 0x000fe4000001ff00 */
[----:B------:R-:W-:Y:S01]  /*0fe0*/  LOP3.LUT R13, R13, 0x80000000, RZ, 0xfc, !PT ;  /* 0x800000000d0d7812 */ /* 0x000fe200078efcff */
[----:B------:R-:W1:Y:S01]  /*0ff0*/  LDCU.64 UR6, c[0x0][0x358] ;  /* 0x00006b00ff0677ac */ /* 0x000e620008000a00 */
[----:B------:R-:W-:-:S05]  /*1000*/  NOP ;  /* 0x0000000000007918 */ /* 0x000fca0000000000 */
.L_x_10:
[----:B0-----:R-:W-:-:S06]  /*1010*/  IMAD.WIDE R6, R17, 0x8, R4 ;  /* 0x0000000811067825 */ /* 0x001fcc00078e0204 */
[----:B-1----:R-:W2:Y:S01]  /*1020*/  LDG.E.64.CONSTANT R6, desc[UR6][R6.64] ;  /* 0x0000000606067981 */ /* 0x002ea2000c1e9b00 */
[----:B------:R-:W-:Y:S02]  /*1030*/  VIADD R15, R15, 0x1 ;  /* 0x000000010f0f7836 */ /* 0x000fe40000000000 */
[----:B------:R-:W-:Y:S02]  /*1040*/  VIADD R17, R17, 0x1 ;  /* 0x0000000111117836 */ /* 0x000fe40000000000 */
[----:B--2---:R-:W-:-:S04]  /*1050*/  IMAD.WIDE.U32 R18, P2, R6, R11, R18 ;  /* 0x0000000b06127225 */ /* 0x004fc80007840012 */
[----:B------:R-:W-:Y:S02]  /*1060*/  IMAD R21, R6, R13, RZ ;  /* 0x0000000d06157224 */ /* 0x000fe400078e02ff */
[CC--:B------:R-:W-:Y:S02]  /*1070*/  IMAD R16, R7.reuse, R11.reuse, RZ ;  /* 0x0000000b07107224 */ /* 0x0c0fe400078e02ff */
[----:B------:R-:W-:Y:S01]  /*1080*/  IMAD.HI.U32 R23, R7, R11, RZ ;  /* 0x0000000b07177227 */ /* 0x000fe200078e00ff */
[----:B------:R-:W-:-:S03]  /*1090*/  IADD3 R19, P0, PT, R21, R19, RZ ;  /* 0x0000001315137210 */ /* 0x000fc60007f1e0ff */
[----:B------:R-:W-:Y:S01]  /*10a0*/  IMAD R21, R10, 0x8, R1 ;  /* 0x000000080a157824 */ /* 0x000fe200078e0201 */
[----:B------:R-:W-:Y:S01]  /*10b0*/  IADD3 R19, P1, PT, R16, R19, RZ ;  /* 0x0000001310137210 */ /* 0x000fe20007f3e0ff */
[----:B------:R-:W-:-:S04]  /*10c0*/  IMAD.HI.U32 R16, R6, R13, RZ ;  /* 0x0000000d06107227 */ /* 0x000fc800078e00ff */
[----:B------:R-:W-:Y:S01]  /*10d0*/  IMAD.X R6, RZ, RZ, R16, P2 ;  /* 0x000000ffff067224 */ /* 0x000fe200010e0610 */
[----:B------:R0:W-:Y:S01]  /*10e0*/  STL.64 [R21], R18 ;  /* 0x0000001215007387 */ /* 0x0001e20000100a00 */
[----:B------:R-:W-:-:S03]  /*10f0*/  IMAD.HI.U32 R16, R7, R13, RZ ;  /* 0x0000000d07107227 */ /* 0x000fc600078e00ff */
[----:B------:R-:W-:Y:S01]  /*1100*/  IADD3.X R6, P0, PT, R23, R6, RZ, P0, !PT ;  /* 0x0000000617067210 */ /* 0x000fe2000071e4ff */
[----:B------:R-:W-:Y:S02]  /*1110*/  IMAD R7, R7, R13, RZ ;  /* 0x0000000d07077224 */ /* 0x000fe400078e02ff */
[----:B------:R-:W-:-:S03]  /*1120*/  VIADD R10, R10, 0x1 ;  /* 0x000000010a0a7836 */ /* 0x000fc60000000000 */
[----:B------:R-:W-:Y:S01]  /*1130*/  IADD3.X R7, P1, PT, R7, R6, RZ, P1, !PT ;  /* 0x0000000607077210 */ /* 0x000fe20000f3e4ff */
[----:B------:R-:W-:Y:S01]  /*1140*/  IMAD.X R6, RZ, RZ, R16, P0 ;  /* 0x000000ffff067224 */ /* 0x000fe200000e0610 */
[----:B------:R-:W-:-:S03]  /*1150*/  ISETP.NE.AND P0, PT, R15, -0xf, PT ;  /* 0xfffffff10f00780c */ /* 0x000fc60003f05270 */
[----:B------:R-:W-:Y:S02]  /*1160*/  IMAD.X R6, RZ, RZ, R6, P1 ;  /* 0x000000ffff067224 */ /* 0x000fe400008e0606 */
[----:B0-----:R-:W-:Y:S02]  /*1170*/  IMAD.MOV.U32 R18, RZ, RZ, R7 ;  /* 0x000000ffff127224 */ /* 0x001fe400078e0007 */
[----:B------:R-:W-:-:S06]  /*1180*/  IMAD.MOV.U32 R19, RZ, RZ, R6 ;  /* 0x000000ffff137224 */ /* 0x000fcc00078e0006 */
[----:B------:R-:W-:Y:S05]  /*1190*/  @P0 BRA `(.L_x_10) ;  /* 0xfffffffc009c0947 */ /* 0x000fea000383ffff */
[----:B------:R-:W-:-:S07]  /*11a0*/  IMAD.MOV.U32 R17, RZ, RZ, R9 ;  /* 0x000000ffff117224 */ /* 0x000fce00078e0009 */
.L_x_9:
[----:B------:R-:W-:Y:S01]  /*11b0*/  LOP3.LUT P0, R23, R0, 0x3f, RZ, 0xc0, !PT ;  /* 0x0000003f00177812 */ /* 0x000fe2000780c0ff */
[----:B------:R-:W-:-:S04]  /*11c0*/  IMAD.IADD R0, R8, 0x1, R17 ;  /* 0x0000000108007824 */ /* 0x000fc800078e0211 */
[----:B------:R-:W-:-:S05]  /*11d0*/  IMAD.U32 R21, R0, 0x8, R1 ;  /* 0x0000000800157824 */ /* 0x000fca00078e0001 */
[----:B------:R0:W-:Y:S04]  /*11e0*/  STL.64 [R21+-0x78], R18 ;  /* 0xffff881215007387 */ /* 0x0001e80000100a00 */
[----:B------:R-:W2:Y:S04]  /*11f0*/  @P0 LDL.64 R10, [R1+0x8] ;  /* 0x00000800010a0983 */ /* 0x000ea80000100a00 */
[----:B------:R-:W3:Y:S04]  /*1200*/  LDL.64 R4, [R1+0x10] ;  /* 0x0000100001047983 */ /* 0x000ee80000100a00 */
[----:B------:R-:W4:Y:S01]  /*1210*/  LDL.64 R6, [R1+0x18] ;  /* 0x0000180001067983 */ /* 0x000f220000100a00 */
[----:B------:R-:W-:-:S02]  /*1220*/  @P0 LOP3.LUT R0, R23, 0x3f, RZ, 0x3c, !PT ;  /* 0x0000003f17000812 */ /* 0x000fc400078e3cff */
[--C-:B--2---:R-:W-:Y:S02]  /*1230*/  @P0 SHF.R.U64 R9, R10, 0x1, R11.reuse ;  /* 0x000000010a090819 */ /* 0x104fe4000000120b */
[----:B------:R-:W-:Y:S02]  /*1240*/  @P0 SHF.R.U32.HI R11, RZ, 0x1, R11 ;  /* 0x00000001ff0b0819 */ /* 0x000fe4000001160b */
[C---:B---3--:R-:W-:Y:S02]  /*1250*/  @P0 SHF.L.U32 R13, R4.reuse, R23, RZ ;  /* 0x00000017040d0219 */ /* 0x048fe400000006ff */
[----:B------:R-:W-:Y:S02]  /*1260*/  @P0 SHF.R.U64 R8, R9, R0, R11 ;  /* 0x0000000009080219 */ /* 0x000fe4000000120b */
[--C-:B------:R-:W-:Y:S02]  /*1270*/  @P0 SHF.R.U32.HI R17, RZ, 0x1, R5.reuse ;  /* 0x00000001ff110819 */ /* 0x100fe40000011605 */
[----:B------:R-:W-:-:S02]  /*1280*/  @P0 SHF.R.U64 R15, R4, 0x1, R5 ;  /* 0x00000001040f0819 */ /* 0x000fc40000001205 */
[-C--:B------:R-:W-:Y:S02]  /*1290*/  @P0 SHF.L.U64.HI R10, R4, R23.reuse, R5 ;  /* 0x00000017040a0219 */ /* 0x080fe40000010205 */
[----:B------:R-:W-:Y:S02]  /*12a0*/  @P0 SHF.R.U32.HI R9, RZ, R0, R11 ;  /* 0x00000000ff090219 */ /* 0x000fe4000001160b */
[----:B------:R-:W-:Y:S02]  /*12b0*/  @P0 LOP3.LUT R4, R13, R8, RZ, 0xfc, !PT ;  /* 0x000000080d040212 */ /* 0x000fe400078efcff */
[----:B----4-:R-:W-:Y:S02]  /*12c0*/  @P0 SHF.L.U32 R11, R6, R23, RZ ;  /* 0x00000017060b0219 */ /* 0x010fe400000006ff */
[----:B------:R-:W-:Y:S02]  /*12d0*/  @P0 SHF.R.U64 R16, R15, R0, R17 ;  /* 0x000000000f100219 */ /* 0x000fe40000001211 */
[----:B------:R-:W-:Y:S01]  /*12e0*/  @P0 LOP3.LUT R5, R10, R9, RZ, 0xfc, !PT ;  /* 0x000000090a050212 */ /* 0x000fe200078efcff */
[----:B------:R-:W-:Y:S01]  /*12f0*/  IMAD.SHL.U32 R10, R4, 0x4, RZ ;  /* 0x00000004040a7824 */ /* 0x000fe200078e00ff */
[----:B------:R-:W-:-:S02]  /*1300*/  @P0 SHF.L.U64.HI R9, R6, R23, R7 ;  /* 0x0000001706090219 */ /* 0x000fc40000010207 */
[----:B------:R-:W-:Y:S02]  /*1310*/  @P0 LOP3.LUT R6, R11, R16, RZ, 0xfc, !PT ;  /* 0x000000100b060212 */ /* 0x000fe400078efcff */
[----:B------:R-:W-:Y:S02]  /*1320*/  @P0 SHF.R.U32.HI R0, RZ, R0, R17 ;  /* 0x00000000ff000219 */ /* 0x000fe40000011611 */
[----:B------:R-:W-:Y:S02]  /*1330*/  SHF.L.U64.HI R11, R4, 0x2, R5 ;  /* 0x00000002040b7819 */ /* 0x000fe40000010205 */
[----:B------:R-:W-:Y:S02]  /*1340*/  @P0 LOP3.LUT R7, R9, R0, RZ, 0xfc, !PT ;  /* 0x0000000009070212 */ /* 0x000fe400078efcff */
[----:B------:R-:W-:Y:S02]  /*1350*/  SHF.L.W.U32.HI R5, R5, 0x2, R6 ;  /* 0x0000000205057819 */ /* 0x000fe40000010e06 */
[----:B------:R-:W-:-:S02]  /*1360*/  IADD3 RZ, P0, PT, RZ, -R10, RZ ;  /* 0x8000000affff7210 */ /* 0x000fc40007f1e0ff */
[----:B------:R-:W-:Y:S02]  /*1370*/  LOP3.LUT R0, RZ, R11, RZ, 0x33, !PT ;  /* 0x0000000bff007212 */ /* 0x000fe400078e33ff */
[----:B------:R-:W-:Y:S02]  /*1380*/  SHF.L.W.U32.HI R6, R6, 0x2, R7 ;  /* 0x0000000206067819 */ /* 0x000fe40000010e07 */
[----:B------:R-:W-:Y:S02]  /*1390*/  LOP3.LUT R4, RZ, R5, RZ, 0x33, !PT ;  /* 0x00000005ff047212 */ /* 0x000fe400078e33ff */
[----:B------:R-:W-:Y:S02]  /*13a0*/  IADD3.X R8, P0, PT, RZ, R0, RZ, P0, !PT ;  /* 0x00000000ff087210 */ /* 0x000fe4000071e4ff */
[----:B------:R-:W-:Y:S02]  /*13b0*/  LOP3.LUT R9, RZ, R6, RZ, 0x33, !PT ;  /* 0x00000006ff097212 */ /* 0x000fe400078e33ff */
[----:B------:R-:W-:-:S02]  /*13c0*/  IADD3.X R0, P1, PT, RZ, R4, RZ, P0, !PT ;  /* 0x00000004ff007210 */ /* 0x000fc4000073e4ff */
[----:B------:R-:W-:-:S03]  /*13d0*/  ISETP.GT.U32.AND P2, PT, R5, -0x1, PT ;  /* 0xffffffff0500780c */ /* 0x000fc60003f44070 */
[----:B------:R-:W-:Y:S01]  /*13e0*/  IMAD.X R9, RZ, RZ, R9, P1 ;  /* 0x000000ffff097224 */ /* 0x000fe200008e0609 */
[----:B------:R-:W-:-:S04]  /*13f0*/  ISETP.GT.AND.EX P0, PT, R6, -0x1, PT, P2 ;  /* 0xffffffff0600780c */ /* 0x000fc80003f04320 */
[----:B------:R-:W-:Y:S02]  /*1400*/  SEL R4, R6, R9, P0 ;  /* 0x0000000906047207 */ /* 0x000fe40000000000 */
[----:B------:R-:W-:Y:S02]  /*1410*/  SEL R15, R5, R0, P0 ;  /* 0x00000000050f7207 */ /* 0x000fe40000000000 */
[----:B------:R-:W-:Y:S02]  /*1420*/  ISETP.NE.U32.AND P1, PT, R4, RZ, PT ;  /* 0x000000ff0400720c */ /* 0x000fe40003f25070 */
[----:B------:R-:W-:Y:S02]  /*1430*/  SEL R11, R11, R8, P0 ;  /* 0x000000080b0b7207 */ /* 0x000fe40000000000 */
[----:B------:R-:W-:Y:S01]  /*1440*/  SEL R5, R15, R4, !P1 ;  /* 0x000000040f057207 */ /* 0x000fe20004800000 */
[----:B------:R-:W-:-:S05]  /*1450*/  @!P0 IMAD.MOV R10, RZ, RZ, -R10 ;  /* 0x000000ffff0a8224 */ /* 0x000fca00078e0a0a */
[----:B------:R-:W1:Y:S02]  /*1460*/  FLO.U32 R5, R5 ;  /* 0x0000000500057300 */ /* 0x000e6400000e0000 */
[C---:B-1----:R-:W-:Y:S02]  /*1470*/  IADD3 R9, PT, PT, -R5.reuse, 0x1f, RZ ;  /* 0x0000001f05097810 */ /* 0x042fe40007ffe1ff */
[----:B------:R-:W-:-:S03]  /*1480*/  IADD3 R0, PT, PT, -R5, 0x3f, RZ ;  /* 0x0000003f05007810 */ /* 0x000fc60007ffe1ff */
[----:B------:R-:W-:-:S05]  /*1490*/  @P1 IMAD.MOV R0, RZ, RZ, R9 ;  /* 0x000000ffff001224 */ /* 0x000fca00078e0209 */
[----:B------:R-:W-:-:S13]  /*14a0*/  ISETP.NE.AND P1, PT, R0, RZ, PT ;  /* 0x000000ff0000720c */ /* 0x000fda0003f25270 */
[----:B0-----:R-:W-:Y:S05]  /*14b0*/  @!P1 BRA `(.L_x_11) ;  /* 0x0000000000289947 */ /* 0x001fea0003800000 */
[--C-:B------:R-:W-:Y:S02]  /*14c0*/  SHF.R.U64 R9, R10, 0x1, R11.reuse ;  /* 0x000000010a097819 */ /* 0x100fe4000000120b */
[C---:B------:R-:W-:Y:S02]  /*14d0*/  LOP3.LUT R5, R0.reuse, 0x3f, RZ, 0xc0, !PT ;  /* 0x0000003f00057812 */ /* 0x040fe400078ec0ff */
[----:B------:R-:W-:Y:S02]  /*14e0*/  SHF.R.U32.HI R11, RZ, 0x1, R11 ;  /* 0x00000001ff0b7819 */ /* 0x000fe4000001160b */
[----:B------:R-:W-:Y:S02]  /*14f0*/  LOP3.LUT R8, R0, 0x3f, RZ, 0xc, !PT ;  /* 0x0000003f00087812 */ /* 0x000fe400078e0cff */
[CC--:B------:R-:W-:Y:S02]  /*1500*/  SHF.L.U64.HI R13, R15.reuse, R5.reuse, R4 ;  /* 0x000000050f0d7219 */ /* 0x0c0fe40000010204 */
[----:B------:R-:W-:-:S02]  /*1510*/  SHF.L.U32 R5, R15, R5, RZ ;  /* 0x000000050f057219 */ /* 0x000fc400000006ff */
[-CC-:B------:R-:W-:Y:S02]  /*1520*/  SHF.R.U64 R4, R9, R8.reuse, R11.reuse ;  /* 0x0000000809047219 */ /* 0x180fe4000000120b */
[----:B------:R-:W-:Y:S02]  /*1530*/  SHF.R.U32.HI R8, RZ, R8, R11 ;  /* 0x00000008ff087219 */ /* 0x000fe4000001160b */
[----:B------:R-:W-:Y:S02]  /*1540*/  LOP3.LUT R15, R5, R4, RZ, 0xfc, !PT ;  /* 0x00000004050f7212 */ /* 0x000fe400078efcff */
[----:B------:R-:W-:-:S07]  /*1550*/  LOP3.LUT R4, R13, R8, RZ, 0xfc, !PT ;  /* 0x000000080d047212 */ /* 0x000fce00078efcff */
.L_x_11:
[----:B------:R-:W-:Y:S01]  /*1560*/  IMAD.WIDE.U32 R10, R15, 0x2168c235, RZ ;  /* 0x2168c2350f0a7825 */ /* 0x000fe200078e00ff */
[----:B------:R-:W-:-:S03]  /*1570*/  SHF.R.U32.HI R7, RZ, 0x1e, R7 ;  /* 0x0000001eff077819 */ /* 0x000fc60000011607 */
[----:B------:R-:W-:Y:S01]  /*1580*/  IMAD.MOV.U32 R8, RZ, RZ, R11 ;  /* 0x000000ffff087224 */ /* 0x000fe200078e000b */
[----:B------:R-:W-:Y:S01]  /*1590*/  IADD3 RZ, P1, PT, R10, R10, RZ ;  /* 0x0000000a0aff7210 */ /* 0x000fe20007f3e0ff */
[----:B------:R-:W-:Y:S01]  /*15a0*/  IMAD.MOV.U32 R9, RZ, RZ, RZ ;  /* 0x000000ffff097224 */ /* 0x000fe200078e00ff */
[----:B------:R-:W-:Y:S01]  /*15b0*/  LEA.HI R6, R6, R7, RZ, 0x1 ;  /* 0x0000000706067211 */ /* 0x000fe200078f08ff */
[----:B------:R-:W-:-:S04]  /*15c0*/  IMAD.HI.U32 R5, R4, -0x36f0255e, RZ ;  /* 0xc90fdaa204057827 */ /* 0x000fc800078e00ff */
[----:B------:R-:W-:-:S04]  /*15d0*/  IMAD.WIDE.U32 R8, R15, -0x36f0255e, R8 ;  /* 0xc90fdaa20f087825 */ /* 0x000fc800078e0008 */
[C---:B------:R-:W-:Y:S02]  /*15e0*/  IMAD R11, R4.reuse, -0x36f0255e, RZ ;  /* 0xc90fdaa2040b7824 */ /* 0x040fe400078e02ff */
[----:B------:R-:W-:-:S04]  /*15f0*/  IMAD.WIDE.U32 R8, P2, R4, 0x2168c235, R8 ;  /* 0x2168c23504087825 */ /* 0x000fc80007840008 */
[----:B------:R-:W-:Y:S01]  /*1600*/  IMAD.X R4, RZ, RZ, R5, P2 ;  /* 0x000000ffff047224 */ /* 0x000fe200010e0605 */
[----:B------:R-:W-:Y:S02]  /*1610*/  IADD3 R5, P2, PT, R11, R9, RZ ;  /* 0x000000090b057210 */ /* 0x000fe40007f5e0ff */
[----:B------:R-:W-:Y:S02]  /*1620*/  IADD3.X RZ, P1, PT, R8, R8, RZ, P1, !PT ;  /* 0x0000000808ff7210 */ /* 0x000fe40000f3e4ff */
[C---:B------:R-:W-:Y:S01]  /*1630*/  ISETP.GT.U32.AND P3, PT, R5.reuse, RZ, PT ;  /* 0x000000ff0500720c */ /* 0x040fe20003f64070 */
[----:B------:R-:W-:Y:S01]  /*1640*/  IMAD.X R4, RZ, RZ, R4, P2 ;  /* 0x000000ffff047224 */ /* 0x000fe200010e0604 */
[----:B------:R-:W-:-:S04]  /*1650*/  IADD3.X R8, P2, PT, R5, R5, RZ, P1, !PT ;  /* 0x0000000505087210 */ /* 0x000fc80000f5e4ff */
[C---:B------:R-:W-:Y:S01]  /*1660*/  ISETP.GT.AND.EX P1, PT, R4.reuse, RZ, PT, P3 ;  /* 0x000000ff0400720c */ /* 0x040fe20003f24330 */
[----:B------:R-:W-:-:S03]  /*1670*/  IMAD.X R9, R4, 0x1, R4, P2 ;  /* 0x0000000104097824 */ /* 0x000fc600010e0604 */
[----:B------:R-:W-:Y:S02]  /*1680*/  SEL R5, R8, R5, P1 ;  /* 0x0000000508057207 */ /* 0x000fe40000800000 */
[----:B------:R-:W-:Y:S02]  /*1690*/  SEL R8, R9, R4, P1 ;  /* 0x0000000409087207 */ /* 0x000fe40000800000 */
[----:B------:R-:W-:Y:S02]  /*16a0*/  IADD3 R5, P2, PT, R5, 0x1, RZ ;  /* 0x0000000105057810 */ /* 0x000fe40007f5e0ff */
[----:B------:R-:W-:Y:S02]  /*16b0*/  SEL R9, RZ, 0xffffffff, !P1 ;  /* 0xffffffffff097807 */ /* 0x000fe40004800000 */
[----:B------:R-:W-:Y:S01]  /*16c0*/  LOP3.LUT P1, R4, R14, 0x80000000, RZ, 0xc0, !PT ;  /* 0x800000000e047812 */ /* 0x000fe2000782c0ff */
[----:B------:R-:W-:Y:S02]  /*16d0*/  IMAD.X R8, RZ, RZ, R8, P2 ;  /* 0x000000ffff087224 */ /* 0x000fe400010e0608 */
[----:B------:R-:W-:Y:S01]  /*16e0*/  IMAD.IADD R9, R9, 0x1, -R0 ;  /* 0x0000000109097824 */ /* 0x000fe200078e0a00 */
[----:B------:R-:W-:-:S02]  /*16f0*/  @!P0 LOP3.LUT R4, R4, 0x80000000, RZ, 0x3c, !PT ;  /* 0x8000000004048812 */ /* 0x000fc400078e3cff */
[----:B------:R-:W-:-:S04]  /*1700*/  SHF.R.U64 R5, R5, 0xa, R8 ;  /* 0x0000000a05057819 */ /* 0x000fc80000001208 */
[----:B------:R-:W-:-:S03]  /*1710*/  IADD3 R5, P2, PT, R5, 0x1, RZ ;  /* 0x0000000105057810 */ /* 0x000fc60007f5e0ff */
[----:B------:R-:W-:Y:S01]  /*1720*/  @P1 IMAD.MOV R6, RZ, RZ, -R6 ;  /* 0x000000ffff061224 */ /* 0x000fe200078e0a06 */
[----:B------:R-:W-:-:S04]  /*1730*/  LEA.HI.X R8, R8, RZ, RZ, 0x16, P2 ;  /* 0x000000ff08087211 */ /* 0x000fc800010fb4ff */
[--C-:B------:R-:W-:Y:S01]  /*1740*/  SHF.R.U64 R0, R5, 0x1, R8.reuse ;  /* 0x0000000105007819 */ /* 0x100fe20000001208 */
[----:B------:R-:W-:Y:S01]  /*1750*/  IMAD.SHL.U32 R5, R9, 0x100000, RZ ;  /* 0x0010000009057824 */ /* 0x000fe200078e00ff */
[----:B------:R-:W-:Y:S02]  /*1760*/  SHF.R.U32.HI R8, RZ, 0x1, R8 ;  /* 0x00000001ff087819 */ /* 0x000fe40000011608 */
[----:B------:R-:W-:-:S04]  /*1770*/  IADD3 R16, P2, P3, RZ, RZ, R0 ;  /* 0x000000ffff107210 */ /* 0x000fc80007b5e000 */
[----:B------:R-:W-:-:S04]  /*1780*/  IADD3.X R5, PT, PT, R5, 0x3fe00000, R8, P2, P3 ;  /* 0x3fe0000005057810 */ /* 0x000fc800017e6408 */
[----:B------:R-:W-:-:S07]  /*1790*/  LOP3.LUT R14, R5, R4, RZ, 0xfc, !PT ;  /* 0x00000004050e7212 */ /* 0x000fce00078efcff */
.L_x_8:
[----:B------:R-:W-:Y:S02]  /*17a0*/  IMAD.MOV.U32 R13, RZ, RZ, 0x0 ;  /* 0x00000000ff0d7424 */ /* 0x000fe400078e00ff */
[----:B------:R-:W-:Y:S02]  /*17b0*/  IMAD.MOV.U32 R0, RZ, RZ, R6 ;  /* 0x000000ffff007224 */ /* 0x000fe400078e0006 */
[----:B------:R-:W-:Y:S01]  /*17c0*/  IMAD.MOV.U32 R17, RZ, RZ, R14 ;  /* 0x000000ffff117224 */ /* 0x000fe200078e000e */
[----:B------:R-:W-:Y:S06]  /*17d0*/  RET.REL.NODEC R12 `(_Z9set_int_gii) ;  /* 0xffffffe80c087950 */ /* 0x000fec0003c3ffff */
.L_x_12:
[----:B------:R-:W-:-:S00]  /*17e0*/  BRA `(.L_x_12) ;  /* 0xfffffffc00fc7947 */ /* 0x000fc0000383ffff */
[----:B------:R-:W-:-:S00]  /*17f0*/  NOP ;  /* 0x0000000000007918 */ /* 0x000fc00000000000 */
        /* <DEDUP_REMOVED lines=8> */
.L_x_16:


//--------------------- .text._Z10set_vec2_giff   --------------------------
	.section	.text._Z10set_vec2_giff,"ax",@progbits
	.align	128
        .global         _Z10set_vec2_giff
        .type           _Z10set_vec2_giff,@function
        .size           _Z10set_vec2_giff,(.L_x_18 - _Z10set_vec2_giff)
        .other          _Z10set_vec2_giff,@"STO_CUDA_ENTRY STV_DEFAULT"
_Z10set_vec2_giff:
.text._Z10set_vec2_giff:
[----:B------:R-:W-:Y:S01]  /*0000*/  LDC R1, c[0x0][0x37c] ;  /* 0x0000df00ff017b82 */ /* 0x000fe20000000800 */
[----:B------:R-:W0:Y:S01]  /*0010*/  LDCU UR6, c[0x0][0x380] ;  /* 0x00007000ff0677ac */ /* 0x000e220008000800 */
[----:B------:R-:W1:Y:S01]  /*0020*/  LDCU.64 UR4, c[0x0][0x358] ;  /* 0x00006b00ff0477ac */ /* 0x000e620008000a00 */
[----:B0-----:R-:W-:-:S09]  /*0030*/  UISETP.NE.AND UP0, UPT, UR6, 0x1, UPT ;  /* 0x000000010600788c */ /* 0x001fd2000bf05270 */
[----:B-1----:R-:W-:Y:S05]  /*0040*/  BRA.U !UP0, `(.L_x_13) ;  /* 0x0000000108347547 */ /* 0x002fea000b800000 */
[----:B------:R-:W-:-:S13]  /*0050*/  ISETP.NE.AND P0, PT, RZ, UR6, PT ;  /* 0x00000006ff007c0c */ /* 0x000fda000bf05270 */
[----:B------:R-:W-:Y:S05]  /*0060*/  @P0 EXIT ;  /* 0x000000000000094d */ /* 0x000fea0003800000 */
[----:B------:R-:W0:Y:S08]  /*0070*/  LDC R11, c[0x0][0x384] ;  /* 0x0000e100ff0b7b82 */ /* 0x000e300000000800 */
[----:B------:R-:W1:Y:S08]  /*0080*/  LDC R13, c[0x0][0x388] ;  /* 0x0000e200ff0d7b82 */ /* 0x000e700000000800 */
[----:B------:R-:W2:Y:S08]  /*0090*/  LDC.64 R2, c[0x4][0x10] ;  /* 0x01000400ff027b82 */ /* 0x000eb00000000a00 */
[----:B------:R-:W3:Y:S01]  /*00a0*/  LDC.64 R4, c[0x4][0x18] ;  /* 0x01000600ff047b82 */ /* 0x000ee20000000a00 */
[----:B0-----:R-:W-:Y:S01]  /*00b0*/  FMUL R7, R11, 0.5 ;  /* 0x3f0000000b077820 */ /* 0x001fe20000400000 */
[----:B-1----:R-:W-:Y:S01]  /*00c0*/  FMUL R9, R13, 0.5 ;  /* 0x3f0000000d097820 */ /* 0x002fe20000400000 */
[----:B--2---:R-:W-:Y:S04]  /*00d0*/  STG.E desc[UR4][R2.64], R11 ;  /* 0x0000000b02007986 */ /* 0x004fe8000c101904 */
[----:B------:R-:W-:Y:S04]  /*00e0*/  STG.E desc[UR4][R2.64+0x4], R13 ;  /* 0x0000040d02007986 */ /* 0x000fe8000c101904 */
[----:B---3--:R-:W-:Y:S04]  /*00f0*/  STG.E desc[UR4][R4.64], R7 ;  /* 0x0000000704007986 */ /* 0x008fe8000c101904 */
[----:B------:R-:W-:Y:S01]  /*0100*/  STG.E desc[UR4][R4.64+0x4], R9 ;  /* 0x0000040904007986 */ /* 0x000fe2000c101904 */
[----:B------:R-:W-:Y:S05]  /*0110*/  EXIT ;  /* 0x000000000000794d */ /* 0x000fea0003800000 */
.L_x_13:
[----:B------:R-:W0:Y:S08]  /*0120*/  LDC R5, c[0x0][0x384] ;  /* 0x0000e100ff057b82 */ /* 0x000e300000000800 */
[----:B------:R-:W1:Y:S08]  /*0130*/  LDC R7, c[0x0][0x388] ;  /* 0x0000e200ff077b82 */ /* 0x000e700000000800 */
[----:B------:R-:W2:Y:S01]  /*0140*/  LDC.64 R2, c[0x4][0x8] ;  /* 0x01000200ff027b82 */ /* 0x000ea20000000a00 */
[----:B0-----:R-:W-:Y:S01]  /*0150*/  FADD R5, R5, R5 ;  /* 0x0000000505057221 */ /* 0x001fe20000000000 */
[----:B-1----:R-:W-:-:S04]  /*0160*/  FADD R7, R7, R7 ;  /* 0x0000000707077221 */ /* 0x002fc80000000000 */
[----:B--2---:R-:W-:Y:S04]  /*0170*/  STG.E desc[UR4][R2.64], R5 ;  /* 0x0000000502007986 */ /* 0x004fe8000c101904 */
[----:B------:R-:W-:Y:S01]  /*0180*/  STG.E desc[UR4][R2.64+0x4], R7 ;  /* 0x0000040702007986 */ /* 0x000fe2000c101904 */
[----:B------:R-:W-:Y:S05]  /*0190*/  EXIT ;  /* 0x000000000000794d */ /* 0x000fea0003800000 */
.L_x_14:
        /* <DEDUP_REMOVED lines=14> */
.L_x_18:


//--------------------- .nv.global.init           --------------------------
	.section	.nv.global.init,"aw",@progbits
	.align	16
.nv.global.init:
	.type		__cudart_sin_cos_coeffs,@object
	.size		__cudart_sin_cos_coeffs,(__cudart_i2opi_d - __cudart_sin_cos_coeffs)
__cudart_sin_cos_coeffs:
        /*0000*/ 	.byte	0x46, 0xd2, 0xb0, 0x2c, 0xf1, 0xe5, 0x5a, 0xbe, 0x92, 0xe3, 0xac, 0x69, 0xe3, 0x1d, 0xc7, 0x3e
        /*0010*/ 	.byte	0xa1, 0x62, 0xdb, 0x19, 0xa0, 0x01, 0x2a, 0xbf, 0x18, 0x08, 0x11, 0x11, 0x11, 0x11, 0x81, 0x3f
        /*0020*/ 	.byte	0x54, 0x55, 0x55, 0x55, 0x55, 0x55, 0xc5, 0xbf, 0x00, 0x00, 0x00, 0x00, 0x00, 0x00, 0x00, 0x00
        /*0030*/ 	.byte	0x00, 0x00, 0x00, 0x00, 0x00, 0x00, 0x00, 0x00, 0x64, 0x81, 0xfd, 0x20, 0x83, 0xff, 0xa8, 0xbd
        /*0040*/ 	.byte	0x28, 0x85, 0xef, 0xc1, 0xa7, 0xee, 0x21, 0x3e, 0xd9, 0xe6, 0x06, 0x8e, 0x4f, 0x7e, 0x92, 0xbe
        /*0050*/ 	.byte	0xe9, 0xbc, 0xdd, 0x19, 0xa0, 0x01, 0xfa, 0x3e, 0x47, 0x5d, 0xc1, 0x16, 0x6c, 0xc1, 0x56, 0xbf
        /*0060*/ 	.byte	0x51, 0x55, 0x55, 0x55, 0x55, 0x55, 0xa5, 0x3f, 0x00, 0x00, 0x00, 0x00, 0x00, 0x00, 0xe0, 0xbf
        /*0070*/ 	.byte	0x00, 0x00, 0x00, 0x00, 0x00, 0x00, 0xf0, 0x3f, 0x00, 0x00, 0x00, 0x00, 0x00, 0x00, 0x00, 0x00
	.type		__cudart_i2opi_d,@object
	.size		__cudart_i2opi_d,(.L_7 - __cudart_i2opi_d)
__cudart_i2opi_d:
        /* <DEDUP_REMOVED lines=9> */
.L_7:


//--------------------- .nv.shared.reserved.0     --------------------------
	.section	.nv.shared.reserved.0,"aw",@nobits
	.weak		__nv_reservedSMEM_offset_0_alias
	.size		__nv_reservedSMEM_offset_0_alias, 0, 64
	.other		__nv_reservedSMEM_offset_0_alias,@"STO_CUDA_RESERVED_SHARED STV_DEFAULT"
__nv_reservedSMEM_offset_0_alias:
	.zero		0
	.zero		64


//--------------------- .nv.global                --------------------------
	.section	.nv.global,"aw",@nobits
	.align	4
.nv.global:
	.type		cosfr,@object
	.size		cosfr,(frame - cosfr)
cosfr:
	.zero		4
	.type		frame,@object
	.size		frame,(sinfr - frame)
frame:
	.zero		4
	.type		sinfr,@object
	.size		sinfr,(window - sinfr)
sinfr:
	.zero		4
	.type		window,@object
	.size		window,(mouse - window)
window:
	.zero		8
	.type		mouse,@object
	.size		mouse,(windowD2 - mouse)
mouse:
	.zero		8
	.type		windowD2,@object
	.size		windowD2,(rot - windowD2)
windowD2:
	.zero		8
	.type		rot,@object
	.size		rot,(.L_0 - rot)
rot:
	.zero		2
.L_0:


//--------------------- .nv.constant0._Z9set_int_gii --------------------------
	.section	.nv.constant0._Z9set_int_gii,"a",@progbits
	.sectionflags	@""
	.align	4
.nv.constant0._Z9set_int_gii:
	.zero		904


//--------------------- .nv.constant0._Z10set_vec2_giff --------------------------
	.section	.nv.constant0._Z10set_vec2_giff,"a",@progbits
	.sectionflags	@""
	.align	4
.nv.constant0._Z10set_vec2_giff:
	.zero		908


//--------------------- SYMBOLS --------------------------

	.type		.nv.reservedSmem.offset0,@object
	.size		.nv.reservedSmem.offset0,0x4
